// auto-generated by cutlass_sweep.gemm — config: {"arch": "sm_90", "cluster_m": 2, "cluster_n": 1, "dtype": "int8", "dtype_b": "int8", "layout": "nt", "stages": 0, "tile_k": 32, "tile_m": 64, "tile_n": 256}
#include "cutlass/cutlass.h"
#include "cutlass/gemm/collective/collective_builder.hpp"
#include "cutlass/gemm/device/gemm_universal_adapter.h"
#include "cutlass/gemm/kernel/gemm_universal.hpp"
#include "cutlass/epilogue/collective/collective_builder.hpp"

using ElemA = int8_t;
using ElemB = int8_t;
using ElemCD = int8_t;
using Acc  = int32_t;
using TileShape    = cute::Shape<cute::_64, cute::_256, cute::_32>;
using ClusterShape = cute::Shape<cute::_2, cute::_1, cute::_1>;

using CollectiveEpilogue = typename cutlass::epilogue::collective::CollectiveBuilder<
    cutlass::arch::Sm90, cutlass::arch::OpClassTensorOp,
    TileShape, ClusterShape,
    cutlass::epilogue::collective::EpilogueTileAuto,
    Acc, Acc,
    ElemCD, cutlass::layout::RowMajor, 128 / cutlass::sizeof_bits<ElemCD>::value,
    ElemCD, cutlass::layout::RowMajor, 128 / cutlass::sizeof_bits<ElemCD>::value,
    cutlass::epilogue::collective::EpilogueScheduleAuto
  >::CollectiveOp;

using CollectiveMainloop = typename cutlass::gemm::collective::CollectiveBuilder<
    cutlass::arch::Sm90, cutlass::arch::OpClassTensorOp,
    ElemA, cutlass::layout::RowMajor, 128 / cutlass::sizeof_bits<ElemA>::value,
    ElemB, cutlass::layout::ColumnMajor, 128 / cutlass::sizeof_bits<ElemB>::value,
    Acc,
    TileShape, ClusterShape,
    cutlass::gemm::collective::StageCountAutoCarveout<static_cast<int>(sizeof(typename CollectiveEpilogue::SharedStorage))>,
    cutlass::gemm::collective::KernelScheduleAuto
  >::CollectiveOp;

using GemmKernel = cutlass::gemm::kernel::GemmUniversal<
    cute::Shape<int,int,int,int>,
    CollectiveMainloop,
    CollectiveEpilogue
>;
using Gemm = cutlass::gemm::device::GemmUniversalAdapter<GemmKernel>;

// Force the device kernel symbol into the cubin without needing a host main.
auto* _anchor = &cutlass::device_kernel<GemmKernel>;


// ===== COMPILED SASS (sm_90a) =====

	.target	sm_90a

	.elftype	@"ET_EXEC"


//--------------------- .note.nv.tkinfo           --------------------------
	.section	.note.nv.tkinfo,"",@"SHT_NOTE"
	.sectionflags	@"SHF_NOTE_NV_TKINFO"
	.tkinfo
        /*0018*/ 	.word	0x00000002
        /*0030*/ 	.string	""
        /*0030*/ 	.string	"ptxas"
        /*0030*/ 	.string	"Cuda compilation tools, release 13.0, V13.0.88"
        /*0030*/ 	.string	"Build cuda_13.0.r13.0/compiler.36424714_0"
        /*0030*/ 	.string	"-arch sm_90a -m 64 "



//--------------------- .note.nv.cuinfo           --------------------------
	.section	.note.nv.cuinfo,"",@"SHT_NOTE"
	.sectionflags	@"SHF_NOTE_NV_CUINFO"
        /*0018*/ 	.short	0x0002
        /*001a*/ 	.short	0x005a
        /*001c*/ 	.short	0x0082
	.zero		2


//--------------------- .nv.info                  --------------------------
	.section	.nv.info,"",@"SHT_CUDA_INFO"
	.align	4


	//----- nvinfo : EIATTR_REGCOUNT
	.align		4
        /*0000*/ 	.byte	0x04, 0x2f
        /*0002*/ 	.short	(.L_15 - .L_14)
	.align		4
.L_14:
        /*0004*/ 	.word	index@(_ZN7cutlass13device_kernelINS_4gemm6kernel13GemmUniversalIN4cute5tupleIJiiiiEEENS1_10collective13CollectiveMmaINS1_34MainloopSm90TmaGmmaWarpSpecializedILi22ENS5_IJNS4_1CILi2EEENSA_ILi1EEESC_EEENS1_32KernelTmaWarpSpecializedPingpongEEENS5_IJNSA_ILi64EEENSA_ILi256EEENSA_ILi32EEEEEEaNS5_IJlSC_lEEEaSK_NS4_8TiledMMAINS4_8MMA_AtomIJNS4_4SM904GMMA27MMA_64x256x32_S32S8S8_SS_TNEEEENS4_6LayoutINS5_IJSC_SC_SC_EEENS5_IJNSA_ILi0EEEST_ST_EEEEENS5_IJNS4_10UnderscoreESW_SW_EEEEENS4_13SM90_TMA_LOADENS4_14ComposedLayoutINS4_7SwizzleILi1ELi4ELi3EEENS4_18smem_ptr_flag_bitsILi8EEENSR_INS5_IJNSA_ILi8EEESI_EEENS5_IJSI_SC_EEEEEEEvNS4_8identityENS4_23SM90_TMA_LOAD_MULTICASTES19_vS1A_EENS_8epilogue10collective6detail29Sm90TmaWarpSpecializedAdapterINS1E_15DefaultEpilogueIaSK_SK_NS1D_6thread17LinearCombinationIaLi1EiiLNS1I_9ScaleType4KindE0ELNS_15FloatRoundStyleE2EaEENS1_15EpilogueDefaultEEEEEvvEEEEvNT_6ParamsE)
        /*0008*/ 	.word	0x000000a8


	//----- nvinfo : EIATTR_FRAME_SIZE
	.align		4
.L_15:
        /*000c*/ 	.byte	0x04, 0x11
        /*000e*/ 	.short	(.L_17 - .L_16)
	.align		4
.L_16:
        /*0010*/ 	.word	index@(_ZN7cutlass13device_kernelINS_4gemm6kernel13GemmUniversalIN4cute5tupleIJiiiiEEENS1_10collective13CollectiveMmaINS1_34MainloopSm90TmaGmmaWarpSpecializedILi22ENS5_IJNS4_1CILi2EEENSA_ILi1EEESC_EEENS1_32KernelTmaWarpSpecializedPingpongEEENS5_IJNSA_ILi64EEENSA_ILi256EEENSA_ILi32EEEEEEaNS5_IJlSC_lEEEaSK_NS4_8TiledMMAINS4_8MMA_AtomIJNS4_4SM904GMMA27MMA_64x256x32_S32S8S8_SS_TNEEEENS4_6LayoutINS5_IJSC_SC_SC_EEENS5_IJNSA_ILi0EEEST_ST_EEEEENS5_IJNS4_10UnderscoreESW_SW_EEEEENS4_13SM90_TMA_LOADENS4_14ComposedLayoutINS4_7SwizzleILi1ELi4ELi3EEENS4_18smem_ptr_flag_bitsILi8EEENSR_INS5_IJNSA_ILi8EEESI_EEENS5_IJSI_SC_EEEEEEEvNS4_8identityENS4_23SM90_TMA_LOAD_MULTICASTES19_vS1A_EENS_8epilogue10collective6detail29Sm90TmaWarpSpecializedAdapterINS1E_15DefaultEpilogueIaSK_SK_NS1D_6thread17LinearCombinationIaLi1EiiLNS1I_9ScaleType4KindE0ELNS_15FloatRoundStyleE2EaEENS1_15EpilogueDefaultEEEEEvvEEEEvNT_6ParamsE)
        /*0014*/ 	.word	0x00000008


	//----- nvinfo : EIATTR_MIN_STACK_SIZE
	.align		4
.L_17:
        /*0018*/ 	.byte	0x04, 0x12
        /*001a*/ 	.short	(.L_19 - .L_18)
	.align		4
.L_18:
        /*001c*/ 	.word	index@(_ZN7cutlass13device_kernelINS_4gemm6kernel13GemmUniversalIN4cute5tupleIJiiiiEEENS1_10collective13CollectiveMmaINS1_34MainloopSm90TmaGmmaWarpSpecializedILi22ENS5_IJNS4_1CILi2EEENSA_ILi1EEESC_EEENS1_32KernelTmaWarpSpecializedPingpongEEENS5_IJNSA_ILi64EEENSA_ILi256EEENSA_ILi32EEEEEEaNS5_IJlSC_lEEEaSK_NS4_8TiledMMAINS4_8MMA_AtomIJNS4_4SM904GMMA27MMA_64x256x32_S32S8S8_SS_TNEEEENS4_6LayoutINS5_IJSC_SC_SC_EEENS5_IJNSA_ILi0EEEST_ST_EEEEENS5_IJNS4_10UnderscoreESW_SW_EEEEENS4_13SM90_TMA_LOADENS4_14ComposedLayoutINS4_7SwizzleILi1ELi4ELi3EEENS4_18smem_ptr_flag_bitsILi8EEENSR_INS5_IJNSA_ILi8EEESI_EEENS5_IJSI_SC_EEEEEEEvNS4_8identityENS4_23SM90_TMA_LOAD_MULTICASTES19_vS1A_EENS_8epilogue10collective6detail29Sm90TmaWarpSpecializedAdapterINS1E_15DefaultEpilogueIaSK_SK_NS1D_6thread17LinearCombinationIaLi1EiiLNS1I_9ScaleType4KindE0ELNS_15FloatRoundStyleE2EaEENS1_15EpilogueDefaultEEEEEvvEEEEvNT_6ParamsE)
        /*0020*/ 	.word	0x00000008
.L_19:


//--------------------- .nv.compat                --------------------------
	.section	.nv.compat,"",@"SHT_CUDA_COMPAT_INFO"
	.align	4
        /*0000*/ 	.byte	0x02, 0x09, 0x01, 0x00, 0x02, 0x02, 0x04, 0x00, 0x02, 0x05, 0x05, 0x00, 0x03, 0x07, 0x01, 0x01
        /*0010*/ 	.byte	0x02, 0x03, 0x01, 0x00, 0x02, 0x06, 0x01, 0x00, 0x04, 0x0b, 0x08, 0x00, 0x00, 0x00, 0x00, 0x00
        /*0020*/ 	.byte	0x00, 0x00, 0x00, 0x00


//--------------------- .nv.info._ZN7cutlass13device_kernelINS_4gemm6kernel13GemmUniversalIN4cute5tupleIJiiiiEEENS1_10collective13CollectiveMmaINS1_34MainloopSm90TmaGmmaWarpSpecializedILi22ENS5_IJNS4_1CILi2EEENSA_ILi1EEESC_EEENS1_32KernelTmaWarpSpecializedPingpongEEENS5_IJNSA_ILi64EEENSA_ILi256EEENSA_ILi32EEEEEEaNS5_IJlSC_lEEEaSK_NS4_8TiledMMAINS4_8MMA_AtomIJNS4_4SM904GMMA27MMA_64x256x32_S32S8S8_SS_TNEEEENS4_6LayoutINS5_IJSC_SC_SC_EEENS5_IJNSA_ILi0EEEST_ST_EEEEENS5_IJNS4_10UnderscoreESW_SW_EEEEENS4_13SM90_TMA_LOADENS4_14ComposedLayoutINS4_7SwizzleILi1ELi4ELi3EEENS4_18smem_ptr_flag_bitsILi8EEENSR_INS5_IJNSA_ILi8EEESI_EEENS5_IJSI_SC_EEEEEEEvNS4_8identityENS4_23SM90_TMA_LOAD_MULTICASTES19_vS1A_EENS_8epilogue10collective6detail29Sm90TmaWarpSpecializedAdapterINS1E_15DefaultEpilogueIaSK_SK_NS1D_6thread17LinearCombinationIaLi1EiiLNS1I_9ScaleType4KindE0ELNS_15FloatRoundStyleE2EaEENS1_15EpilogueDefaultEEEEEvvEEEEvNT_6ParamsE --------------------------
	.section	.nv.info._ZN7cutlass13device_kernelINS_4gemm6kernel13GemmUniversalIN4cute5tupleIJiiiiEEENS1_10collective13CollectiveMmaINS1_34MainloopSm90TmaGmmaWarpSpecializedILi22ENS5_IJNS4_1CILi2EEENSA_ILi1EEESC_EEENS1_32KernelTmaWarpSpecializedPingpongEEENS5_IJNSA_ILi64EEENSA_ILi256EEENSA_ILi32EEEEEEaNS5_IJlSC_lEEEaSK_NS4_8TiledMMAINS4_8MMA_AtomIJNS4_4SM904GMMA27MMA_64x256x32_S32S8S8_SS_TNEEEENS4_6LayoutINS5_IJSC_SC_SC_EEENS5_IJNSA_ILi0EEEST_ST_EEEEENS5_IJNS4_10UnderscoreESW_SW_EEEEENS4_13SM90_TMA_LOADENS4_14ComposedLayoutINS4_7SwizzleILi1ELi4ELi3EEENS4_18smem_ptr_flag_bitsILi8EEENSR_INS5_IJNSA_ILi8EEESI_EEENS5_IJSI_SC_EEEEEEEvNS4_8identityENS4_23SM90_TMA_LOAD_MULTICASTES19_vS1A_EENS_8epilogue10collective6detail29Sm90TmaWarpSpecializedAdapterINS1E_15DefaultEpilogueIaSK_SK_NS1D_6thread17LinearCombinationIaLi1EiiLNS1I_9ScaleType4KindE0ELNS_15FloatRoundStyleE2EaEENS1_15EpilogueDefaultEEEEEvvEEEEvNT_6ParamsE,"",@"SHT_CUDA_INFO"
	.sectionflags	@""
	.align	4


	//----- nvinfo : EIATTR_CUDA_API_VERSION
	.align		4
        /*0000*/ 	.byte	0x04, 0x37
        /*0002*/ 	.short	(.L_21 - .L_20)
.L_20:
        /*0004*/ 	.word	0x00000082


	//----- nvinfo : EIATTR_KPARAM_INFO
	.align		4
.L_21:
        /*0008*/ 	.byte	0x04, 0x17
        /*000a*/ 	.short	(.L_23 - .L_22)
.L_22:
        /*000c*/ 	.word	0x00000000
        /*0010*/ 	.short	0x0000
        /*0012*/ 	.short	0x0070
        /*0014*/ 	.byte	0x00, 0xf0, 0x01, 0x10


	//----- nvinfo : EIATTR_SPARSE_MMA_MASK
	.align		4
.L_23:
        /*0018*/ 	.byte	0x03, 0x50
        /*001a*/ 	.short	0x0000


	//----- nvinfo : EIATTR_MAXREG_COUNT
	.align		4
        /*001c*/ 	.byte	0x03, 0x1b
        /*001e*/ 	.short	0x00a8


	//----- nvinfo : EIATTR_NUM_BARRIERS
	.align		4
        /*0020*/ 	.byte	0x02, 0x4c
        /*0022*/ 	.byte	0x01
	.zero		1


	//----- nvinfo : EIATTR_EXTERNS
	.align		4
        /*0024*/ 	.byte	0x04, 0x0f
        /*0026*/ 	.short	(.L_25 - .L_24)


	//   ....[0]....
	.align		4
.L_24:
        /*0028*/ 	.word	index@(__assertfail)


	//----- nvinfo : EIATTR_ANNOTATIONS
	.align		4
.L_25:
        /*002c*/ 	.byte	0x04, 0x55
        /*002e*/ 	.short	(.L_27 - .L_26)


	//   ....[0]....
.L_26:
        /*0030*/ 	.word	0x00000001
        /*0034*/ 	.byte	0x20, 0x10, 0x00, 0x00, 0x01, 0x00, 0x00, 0x00, 0x30, 0x85, 0x00, 0x00, 0x01, 0x00, 0x00, 0x00
        /*0044*/ 	.byte	0xc0, 0x91, 0x00, 0x00


	//----- nvinfo : EIATTR_MERCURY_ISA_VERSION
	.align		4
.L_27:
        /*0048*/ 	.byte	0x03, 0x5f
        /*004a*/ 	.short	0x0101


	//----- nvinfo : EIATTR_INT_WARP_WIDE_INSTR_OFFSETS
	.align		4
        /*004c*/ 	.byte	0x04, 0x31
        /*004e*/ 	.short	(.L_29 - .L_28)


	//   ....[0]....
.L_28:
        /*0050*/ 	.word	0x00000780


	//   ....[1]....
        /*0054*/ 	.word	0x00000800


	//   ....[2]....
        /*0058*/ 	.word	0x00000900


	//   ....[3]....
        /*005c*/ 	.word	0x00000910


	//   ....[4]....
        /*0060*/ 	.word	0x00000930


	//   ....[5]....
        /*0064*/ 	.word	0x000009d0


	//   ....[6]....
        /*0068*/ 	.word	0x000009e0


	//   ....[7]....
        /*006c*/ 	.word	0x00000a30


	//   ....[8]....
        /*0070*/ 	.word	0x00001fb0


	//----- nvinfo : EIATTR_COOP_GROUP_MASK_REGIDS
	.align		4
.L_29:
        /*0074*/ 	.byte	0x04, 0x29
        /*0076*/ 	.short	(.L_31 - .L_30)


	//   ....[0]....
.L_30:
        /*0078*/ 	.word	0xffffffff


	//   ....[1]....
        /*007c*/ 	.word	0xffffffff


	//   ....[2]....
        /*0080*/ 	.word	0xffffffff


	//   ....[3]....
        /*0084*/ 	.word	0xffffffff


	//   ....[4]....
        /*0088*/ 	.word	0xffffffff


	//   ....[5]....
        /*008c*/ 	.word	0xffffffff


	//   ....[6]....
        /*0090*/ 	.word	0xffffffff


	//----- nvinfo : EIATTR_COOP_GROUP_INSTR_OFFSETS
	.align		4
.L_31:
        /*0094*/ 	.byte	0x04, 0x28
        /*0096*/ 	.short	(.L_33 - .L_32)


	//   ....[0]....
.L_32:
        /*0098*/ 	.word	0x00000070


	//   ....[1]....
        /*009c*/ 	.word	0x00000080


	//   ....[2]....
        /*00a0*/ 	.word	0x00000140


	//   ....[3]....
        /*00a4*/ 	.word	0x00000560


	//   ....[4]....
        /*00a8*/ 	.word	0x000005a0


	//   ....[5]....
        /*00ac*/ 	.word	0x00000a20


	//   ....[6]....
        /*00b0*/ 	.word	0x00000bc0


	//----- nvinfo : EIATTR_REG_RECONFIG
	.align		4
.L_33:
        /*00b4*/ 	.byte	0x01, 0x54
	.zero		2


	//----- nvinfo : EIATTR_SYSCALL_OFFSETS
	.align		4
        /*00b8*/ 	.byte	0x04, 0x46
        /*00ba*/ 	.short	(.L_35 - .L_34)


	//   ....[0]....
.L_34:
        /*00bc*/ 	.word	0x00001a40


	//----- nvinfo : EIATTR_MBARRIER_INSTR_OFFSETS
	.align		4
.L_35:
        /*00c0*/ 	.byte	0x04, 0x39
        /*00c2*/ 	.short	(.L_37 - .L_36)


	//   ....[0]....
.L_36:
        /*00c4*/ 	.word	0x00000280
        /*00c8*/ 	.word	0x000000ff
        /*00cc*/ 	.word	0x00000000
        /*00d0*/ 	.short	0x0100
        /*00d2*/ 	.byte	0x08
	.zero		1


	//   ....[1]....
        /*00d4*/ 	.word	0x00000290
        /*00d8*/ 	.word	0x000000ff
        /*00dc*/ 	.word	0x000000b0
        /*00e0*/ 	.short	0x0100
        /*00e2*/ 	.byte	0x08
	.zero		1


	//   ....[2]....
        /*00e4*/ 	.word	0x000002a0
        /*00e8*/ 	.word	0x000000ff
        /*00ec*/ 	.word	0x00000008
        /*00f0*/ 	.short	0x0100
        /*00f2*/ 	.byte	0x08
	.zero		1


	//   ....[3]....
        /*00f4*/ 	.word	0x000002b0
        /*00f8*/ 	.word	0x000000ff
        /*00fc*/ 	.word	0x000000b8
        /*0100*/ 	.short	0x0100
        /*0102*/ 	.byte	0x08
	.zero		1


	//   ....[4]....
        /*0104*/ 	.word	0x000002c0
        /*0108*/ 	.word	0x000000ff
        /*010c*/ 	.word	0x00000010
        /*0110*/ 	.short	0x0100
        /*0112*/ 	.byte	0x08
	.zero		1


	//   ....[5]....
        /*0114*/ 	.word	0x000002d0
        /*0118*/ 	.word	0x000000ff
        /*011c*/ 	.word	0x000000c0
        /*0120*/ 	.short	0x0100
        /*0122*/ 	.byte	0x08
	.zero		1


	//   ....[6]....
        /*0124*/ 	.word	0x000002e0
        /*0128*/ 	.word	0x000000ff
        /*012c*/ 	.word	0x00000018
        /*0130*/ 	.short	0x0100
        /*0132*/ 	.byte	0x08
	.zero		1


	//   ....[7]....
        /*0134*/ 	.word	0x000002f0
        /*0138*/ 	.word	0x000000ff
        /*013c*/ 	.word	0x000000c8
        /*0140*/ 	.short	0x0100
        /*0142*/ 	.byte	0x08
	.zero		1


	//   ....[8]....
        /*0144*/ 	.word	0x00000300
        /*0148*/ 	.word	0x000000ff
        /*014c*/ 	.word	0x00000020
        /*0150*/ 	.short	0x0100
        /*0152*/ 	.byte	0x08
	.zero		1


	//   ....[9]....
        /*0154*/ 	.word	0x00000310
        /*0158*/ 	.word	0x000000ff
        /*015c*/ 	.word	0x000000d0
        /*0160*/ 	.short	0x0100
        /*0162*/ 	.byte	0x08
	.zero		1


	//   ....[10]....
        /*0164*/ 	.word	0x00000320
        /*0168*/ 	.word	0x000000ff
        /*016c*/ 	.word	0x00000028
        /*0170*/ 	.short	0x0100
        /*0172*/ 	.byte	0x08
	.zero		1


	//   ....[11]....
        /*0174*/ 	.word	0x00000330
        /*0178*/ 	.word	0x000000ff
        /*017c*/ 	.word	0x000000d8
        /*0180*/ 	.short	0x0100
        /*0182*/ 	.byte	0x08
	.zero		1


	//   ....[12]....
        /*0184*/ 	.word	0x00000340
        /*0188*/ 	.word	0x000000ff
        /*018c*/ 	.word	0x00000030
        /*0190*/ 	.short	0x0100
        /*0192*/ 	.byte	0x08
	.zero		1


	//   ....[13]....
        /*0194*/ 	.word	0x00000350
        /*0198*/ 	.word	0x000000ff
        /*019c*/ 	.word	0x000000e0
        /*01a0*/ 	.short	0x0100
        /*01a2*/ 	.byte	0x08
	.zero		1


	//   ....[14]....
        /*01a4*/ 	.word	0x00000360
        /*01a8*/ 	.word	0x000000ff
        /*01ac*/ 	.word	0x00000038
        /*01b0*/ 	.short	0x0100
        /*01b2*/ 	.byte	0x08
	.zero		1


	//   ....[15]....
        /*01b4*/ 	.word	0x00000370
        /*01b8*/ 	.word	0x000000ff
        /*01bc*/ 	.word	0x000000e8
        /*01c0*/ 	.short	0x0100
        /*01c2*/ 	.byte	0x08
	.zero		1


	//   ....[16]....
        /*01c4*/ 	.word	0x00000380
        /*01c8*/ 	.word	0x000000ff
        /*01cc*/ 	.word	0x00000040
        /*01d0*/ 	.short	0x0100
        /*01d2*/ 	.byte	0x08
	.zero		1


	//   ....[17]....
        /*01d4*/ 	.word	0x00000390
        /*01d8*/ 	.word	0x000000ff
        /*01dc*/ 	.word	0x000000f0
        /*01e0*/ 	.short	0x0100
        /*01e2*/ 	.byte	0x08
	.zero		1


	//   ....[18]....
        /*01e4*/ 	.word	0x000003a0
        /*01e8*/ 	.word	0x000000ff
        /*01ec*/ 	.word	0x00000048
        /*01f0*/ 	.short	0x0100
        /*01f2*/ 	.byte	0x08
	.zero		1


	//   ....[19]....
        /*01f4*/ 	.word	0x000003b0
        /*01f8*/ 	.word	0x000000ff
        /*01fc*/ 	.word	0x000000f8
        /*0200*/ 	.short	0x0100
        /*0202*/ 	.byte	0x08
	.zero		1


	//   ....[20]....
        /*0204*/ 	.word	0x000003c0
        /*0208*/ 	.word	0x000000ff
        /*020c*/ 	.word	0x00000050
        /*0210*/ 	.short	0x0100
        /*0212*/ 	.byte	0x08
	.zero		1


	//   ....[21]....
        /*0214*/ 	.word	0x000003d0
        /*0218*/ 	.word	0x000000ff
        /*021c*/ 	.word	0x00000100
        /*0220*/ 	.short	0x0100
        /*0222*/ 	.byte	0x08
	.zero		1


	//   ....[22]....
        /*0224*/ 	.word	0x000003e0
        /*0228*/ 	.word	0x000000ff
        /*022c*/ 	.word	0x00000058
        /*0230*/ 	.short	0x0100
        /*0232*/ 	.byte	0x08
	.zero		1


	//   ....[23]....
        /*0234*/ 	.word	0x000003f0
        /*0238*/ 	.word	0x000000ff
        /*023c*/ 	.word	0x00000108
        /*0240*/ 	.short	0x0100
        /*0242*/ 	.byte	0x08
	.zero		1


	//   ....[24]....
        /*0244*/ 	.word	0x00000400
        /*0248*/ 	.word	0x000000ff
        /*024c*/ 	.word	0x00000060
        /*0250*/ 	.short	0x0100
        /*0252*/ 	.byte	0x08
	.zero		1


	//   ....[25]....
        /*0254*/ 	.word	0x00000410
        /*0258*/ 	.word	0x000000ff
        /*025c*/ 	.word	0x00000110
        /*0260*/ 	.short	0x0100
        /*0262*/ 	.byte	0x08
	.zero		1


	//   ....[26]....
        /*0264*/ 	.word	0x00000420
        /*0268*/ 	.word	0x000000ff
        /*026c*/ 	.word	0x00000068
        /*0270*/ 	.short	0x0100
        /*0272*/ 	.byte	0x08
	.zero		1


	//   ....[27]....
        /*0274*/ 	.word	0x00000430
        /*0278*/ 	.word	0x000000ff
        /*027c*/ 	.word	0x00000118
        /*0280*/ 	.short	0x0100
        /*0282*/ 	.byte	0x08
	.zero		1


	//   ....[28]....
        /*0284*/ 	.word	0x00000440
        /*0288*/ 	.word	0x000000ff
        /*028c*/ 	.word	0x00000070
        /*0290*/ 	.short	0x0100
        /*0292*/ 	.byte	0x08
	.zero		1


	//   ....[29]....
        /*0294*/ 	.word	0x00000450
        /*0298*/ 	.word	0x000000ff
        /*029c*/ 	.word	0x00000120
        /*02a0*/ 	.short	0x0100
        /*02a2*/ 	.byte	0x08
	.zero		1


	//   ....[30]....
        /*02a4*/ 	.word	0x00000460
        /*02a8*/ 	.word	0x000000ff
        /*02ac*/ 	.word	0x00000078
        /*02b0*/ 	.short	0x0100
        /*02b2*/ 	.byte	0x08
	.zero		1


	//   ....[31]....
        /*02b4*/ 	.word	0x00000470
        /*02b8*/ 	.word	0x000000ff
        /*02bc*/ 	.word	0x00000128
        /*02c0*/ 	.short	0x0100
        /*02c2*/ 	.byte	0x08
	.zero		1


	//   ....[32]....
        /*02c4*/ 	.word	0x00000480
        /*02c8*/ 	.word	0x000000ff
        /*02cc*/ 	.word	0x00000080
        /*02d0*/ 	.short	0x0100
        /*02d2*/ 	.byte	0x08
	.zero		1


	//   ....[33]....
        /*02d4*/ 	.word	0x00000490
        /*02d8*/ 	.word	0x000000ff
        /*02dc*/ 	.word	0x00000130
        /*02e0*/ 	.short	0x0100
        /*02e2*/ 	.byte	0x08
	.zero		1


	//   ....[34]....
        /*02e4*/ 	.word	0x000004a0
        /*02e8*/ 	.word	0x000000ff
        /*02ec*/ 	.word	0x00000088
        /*02f0*/ 	.short	0x0100
        /*02f2*/ 	.byte	0x08
	.zero		1


	//   ....[35]....
        /*02f4*/ 	.word	0x000004b0
        /*02f8*/ 	.word	0x000000ff
        /*02fc*/ 	.word	0x00000138
        /*0300*/ 	.short	0x0100
        /*0302*/ 	.byte	0x08
	.zero		1


	//   ....[36]....
        /*0304*/ 	.word	0x000004c0
        /*0308*/ 	.word	0x000000ff
        /*030c*/ 	.word	0x00000090
        /*0310*/ 	.short	0x0100
        /*0312*/ 	.byte	0x08
	.zero		1


	//   ....[37]....
        /*0314*/ 	.word	0x000004d0
        /*0318*/ 	.word	0x000000ff
        /*031c*/ 	.word	0x00000140
        /*0320*/ 	.short	0x0100
        /*0322*/ 	.byte	0x08
	.zero		1


	//   ....[38]....
        /*0324*/ 	.word	0x000004e0
        /*0328*/ 	.word	0x000000ff
        /*032c*/ 	.word	0x00000098
        /*0330*/ 	.short	0x0100
        /*0332*/ 	.byte	0x08
	.zero		1


	//   ....[39]....
        /*0334*/ 	.word	0x000004f0
        /*0338*/ 	.word	0x000000ff
        /*033c*/ 	.word	0x00000148
        /*0340*/ 	.short	0x0100
        /*0342*/ 	.byte	0x08
	.zero		1


	//   ....[40]....
        /*0344*/ 	.word	0x00000500
        /*0348*/ 	.word	0x000000ff
        /*034c*/ 	.word	0x000000a0
        /*0350*/ 	.short	0x0100
        /*0352*/ 	.byte	0x08
	.zero		1


	//   ....[41]....
        /*0354*/ 	.word	0x00000510
        /*0358*/ 	.word	0x000000ff
        /*035c*/ 	.word	0x00000150
        /*0360*/ 	.short	0x0100
        /*0362*/ 	.byte	0x08
	.zero		1


	//   ....[42]....
        /*0364*/ 	.word	0x00000520
        /*0368*/ 	.word	0x000000ff
        /*036c*/ 	.word	0x000000a8
        /*0370*/ 	.short	0x0100
        /*0372*/ 	.byte	0x08
	.zero		1


	//   ....[43]....
        /*0374*/ 	.word	0x00000530
        /*0378*/ 	.word	0x000000ff
        /*037c*/ 	.word	0x00000158
        /*0380*/ 	.short	0x0100
        /*0382*/ 	.byte	0x08
	.zero		1


	//   ....[44]....
        /*0384*/ 	.word	0x00000a60
        /*0388*/ 	.word	0x000000ff
        /*038c*/ 	.word	0x00000190
        /*0390*/ 	.short	0x0100
        /*0392*/ 	.byte	0x08
	.zero		1


	//   ....[45]....
        /*0394*/ 	.word	0x00000af0
        /*0398*/ 	.word	0x000000ff
        /*039c*/ 	.word	0x00000198
        /*03a0*/ 	.short	0x0100
        /*03a2*/ 	.byte	0x08
	.zero		1


	//   ....[46]....
        /*03a4*/ 	.word	0x00000b40
        /*03a8*/ 	.word	0x000000ff
        /*03ac*/ 	.word	0x00000170
        /*03b0*/ 	.short	0x0100
        /*03b2*/ 	.byte	0x09
	.zero		1


	//   ....[47]....
        /*03b4*/ 	.word	0x00000b50
        /*03b8*/ 	.word	0x000000ff
        /*03bc*/ 	.word	0x00000178
        /*03c0*/ 	.short	0x0100
        /*03c2*/ 	.byte	0x09
	.zero		1


	//   ....[48]....
        /*03c4*/ 	.word	0x00000b60
        /*03c8*/ 	.word	0x000000ff
        /*03cc*/ 	.word	0x00000180
        /*03d0*/ 	.short	0x0100
        /*03d2*/ 	.byte	0x09
	.zero		1


	//   ....[49]....
        /*03d4*/ 	.word	0x00000b70
        /*03d8*/ 	.word	0x000000ff
        /*03dc*/ 	.word	0x00000188
        /*03e0*/ 	.short	0x0100
        /*03e2*/ 	.byte	0x09
	.zero		1


	//   ....[50]....
        /*03e4*/ 	.word	0x00001920
        /*03e8*/ 	.word	0x0000009f
        /*03ec*/ 	.word	0x00000000
        /*03f0*/ 	.short	0x010a
        /*03f2*/ 	.byte	0x2a
	.zero		1


	//   ....[51]....
        /*03f4*/ 	.word	0x00001ad0
        /*03f8*/ 	.word	0x00000003
        /*03fc*/ 	.word	0x00000000
        /*0400*/ 	.short	0x010a
        /*0402*/ 	.byte	0x3f
	.zero		1


	//   ....[52]....
        /*0404*/ 	.word	0x00001b30
        /*0408*/ 	.word	0x00000003
        /*040c*/ 	.word	0x00000000
        /*0410*/ 	.short	0x010a
        /*0412*/ 	.byte	0x3f
	.zero		1


	//   ....[53]....
        /*0414*/ 	.word	0x00001d20
        /*0418*/ 	.word	0x000000ff
        /*041c*/ 	.word	0x00000000
        /*0420*/ 	.short	0x010a
        /*0422*/ 	.byte	0x04
	.zero		1


	//   ....[54]....
        /*0424*/ 	.word	0x00001d60
        /*0428*/ 	.word	0x000000ff
        /*042c*/ 	.word	0x00000000
        /*0430*/ 	.short	0x010a
        /*0432*/ 	.byte	0x04
	.zero		1


	//   ....[55]....
        /*0434*/ 	.word	0x00001e50
        /*0438*/ 	.word	0x00000004
        /*043c*/ 	.word	0x00000000
        /*0440*/ 	.short	0x0101
        /*0442*/ 	.byte	0x3f
	.zero		1


	//   ....[56]....
        /*0444*/ 	.word	0x00001f50
        /*0448*/ 	.word	0x000000a0
        /*044c*/ 	.word	0x00000000
        /*0450*/ 	.short	0x0101
        /*0452*/ 	.byte	0x2d
	.zero		1


	//   ....[57]....
        /*0454*/ 	.word	0x00002050
        /*0458*/ 	.word	0x00000000
        /*045c*/ 	.word	0x00000000
        /*0460*/ 	.short	0x0101
        /*0462*/ 	.byte	0x3f
	.zero		1


	//   ....[58]....
        /*0464*/ 	.word	0x00002110
        /*0468*/ 	.word	0x0000009f
        /*046c*/ 	.word	0x00000010
        /*0470*/ 	.short	0x010a
        /*0472*/ 	.byte	0x2a
	.zero		1


	//   ....[59]....
        /*0474*/ 	.word	0x00008550
        /*0478*/ 	.word	0x000000a2
        /*047c*/ 	.word	0x00000000
        /*0480*/ 	.short	0x0101
        /*0482*/ 	.byte	0x2d
	.zero		1


	//   ....[60]....
        /*0484*/ 	.word	0x00008f10
        /*0488*/ 	.word	0x0000000c
        /*048c*/ 	.word	0x000000b0
        /*0490*/ 	.short	0x010a
        /*0492*/ 	.byte	0x3f
	.zero		1


	//   ....[61]....
        /*0494*/ 	.word	0x000092d0
        /*0498*/ 	.word	0x00000004
        /*049c*/ 	.word	0x00000198
        /*04a0*/ 	.short	0x0101
        /*04a2*/ 	.byte	0x3f
	.zero		1


	//   ....[62]....
        /*04a4*/ 	.word	0x00009a60
        /*04a8*/ 	.word	0x00000007
        /*04ac*/ 	.word	0x00000000
        /*04b0*/ 	.short	0x010a
        /*04b2*/ 	.byte	0x3f
	.zero		1


	//   ....[63]....
        /*04b4*/ 	.word	0x00009ae0
        /*04b8*/ 	.word	0x00000009
        /*04bc*/ 	.word	0x00000000
        /*04c0*/ 	.short	0x010a
        /*04c2*/ 	.byte	0x3f
	.zero		1


	//   ....[64]....
        /*04c4*/ 	.word	0x00009b70
        /*04c8*/ 	.word	0x00000006
        /*04cc*/ 	.word	0x00000000
        /*04d0*/ 	.short	0x010a
        /*04d2*/ 	.byte	0x3f
	.zero		1


	//   ....[65]....
        /*04d4*/ 	.word	0x00009c00
        /*04d8*/ 	.word	0x00000009
        /*04dc*/ 	.word	0x00000000
        /*04e0*/ 	.short	0x010a
        /*04e2*/ 	.byte	0x3f
	.zero		1


	//   ....[66]....
        /*04e4*/ 	.word	0x00009c90
        /*04e8*/ 	.word	0x00000006
        /*04ec*/ 	.word	0x00000000
        /*04f0*/ 	.short	0x010a
        /*04f2*/ 	.byte	0x3f
	.zero		1


	//   ....[67]....
        /*04f4*/ 	.word	0x00009d20
        /*04f8*/ 	.word	0x00000009
        /*04fc*/ 	.word	0x00000000
        /*0500*/ 	.short	0x010a
        /*0502*/ 	.byte	0x3f
	.zero		1


	//   ....[68]....
        /*0504*/ 	.word	0x00009db0
        /*0508*/ 	.word	0x00000006
        /*050c*/ 	.word	0x00000000
        /*0510*/ 	.short	0x010a
        /*0512*/ 	.byte	0x3f
	.zero		1


	//   ....[69]....
        /*0514*/ 	.word	0x00009e40
        /*0518*/ 	.word	0x00000009
        /*051c*/ 	.word	0x00000000
        /*0520*/ 	.short	0x010a
        /*0522*/ 	.byte	0x3f
	.zero		1


	//   ....[70]....
        /*0524*/ 	.word	0x00009ed0
        /*0528*/ 	.word	0x00000006
        /*052c*/ 	.word	0x00000000
        /*0530*/ 	.short	0x010a
        /*0532*/ 	.byte	0x3f
	.zero		1


	//   ....[71]....
        /*0534*/ 	.word	0x00009f60
        /*0538*/ 	.word	0x00000009
        /*053c*/ 	.word	0x00000000
        /*0540*/ 	.short	0x010a
        /*0542*/ 	.byte	0x3f
	.zero		1


	//   ....[72]....
        /*0544*/ 	.word	0x00009ff0
        /*0548*/ 	.word	0x00000006
        /*054c*/ 	.word	0x00000000
        /*0550*/ 	.short	0x010a
        /*0552*/ 	.byte	0x3f
	.zero		1


	//   ....[73]....
        /*0554*/ 	.word	0x0000a080
        /*0558*/ 	.word	0x00000009
        /*055c*/ 	.word	0x00000000
        /*0560*/ 	.short	0x010a
        /*0562*/ 	.byte	0x3f
	.zero		1


	//   ....[74]....
        /*0564*/ 	.word	0x0000a110
        /*0568*/ 	.word	0x00000006
        /*056c*/ 	.word	0x00000000
        /*0570*/ 	.short	0x010a
        /*0572*/ 	.byte	0x3f
	.zero		1


	//   ....[75]....
        /*0574*/ 	.word	0x0000a1a0
        /*0578*/ 	.word	0x00000009
        /*057c*/ 	.word	0x00000000
        /*0580*/ 	.short	0x010a
        /*0582*/ 	.byte	0x3f
	.zero		1


	//   ....[76]....
        /*0584*/ 	.word	0x0000a230
        /*0588*/ 	.word	0x00000006
        /*058c*/ 	.word	0x00000000
        /*0590*/ 	.short	0x010a
        /*0592*/ 	.byte	0x3f
	.zero		1


	//   ....[77]....
        /*0594*/ 	.word	0x0000a2c0
        /*0598*/ 	.word	0x00000009
        /*059c*/ 	.word	0x00000000
        /*05a0*/ 	.short	0x010a
        /*05a2*/ 	.byte	0x3f
	.zero		1


	//   ....[78]....
        /*05a4*/ 	.word	0x0000a350
        /*05a8*/ 	.word	0x00000006
        /*05ac*/ 	.word	0x00000000
        /*05b0*/ 	.short	0x010a
        /*05b2*/ 	.byte	0x3f
	.zero		1


	//   ....[79]....
        /*05b4*/ 	.word	0x0000a3e0
        /*05b8*/ 	.word	0x00000009
        /*05bc*/ 	.word	0x00000000
        /*05c0*/ 	.short	0x010a
        /*05c2*/ 	.byte	0x3f
	.zero		1


	//   ....[80]....
        /*05c4*/ 	.word	0x0000a470
        /*05c8*/ 	.word	0x00000006
        /*05cc*/ 	.word	0x00000000
        /*05d0*/ 	.short	0x010a
        /*05d2*/ 	.byte	0x3f
	.zero		1


	//   ....[81]....
        /*05d4*/ 	.word	0x0000a500
        /*05d8*/ 	.word	0x00000009
        /*05dc*/ 	.word	0x00000000
        /*05e0*/ 	.short	0x010a
        /*05e2*/ 	.byte	0x3f
	.zero		1


	//   ....[82]....
        /*05e4*/ 	.word	0x0000a590
        /*05e8*/ 	.word	0x00000006
        /*05ec*/ 	.word	0x00000000
        /*05f0*/ 	.short	0x010a
        /*05f2*/ 	.byte	0x3f
	.zero		1


	//   ....[83]....
        /*05f4*/ 	.word	0x0000a620
        /*05f8*/ 	.word	0x00000003
        /*05fc*/ 	.word	0x00000000
        /*0600*/ 	.short	0x010a
        /*0602*/ 	.byte	0x3f
	.zero		1


	//   ....[84]....
        /*0604*/ 	.word	0x0000a680
        /*0608*/ 	.word	0x000000a1
        /*060c*/ 	.word	0x00000000
        /*0610*/ 	.short	0x010a
        /*0612*/ 	.byte	0x3f
	.zero		1


	//   ....[85]....
        /*0614*/ 	.word	0x0000a6d0
        /*0618*/ 	.word	0x00000003
        /*061c*/ 	.word	0x00000000
        /*0620*/ 	.short	0x010a
        /*0622*/ 	.byte	0x3f
	.zero		1


	//   ....[86]....
        /*0624*/ 	.word	0x0000a730
        /*0628*/ 	.word	0x00000005
        /*062c*/ 	.word	0x00000000
        /*0630*/ 	.short	0x010a
        /*0632*/ 	.byte	0x3f
	.zero		1


	//   ....[87]....
        /*0634*/ 	.word	0x0000a780
        /*0638*/ 	.word	0x000000a1
        /*063c*/ 	.word	0x00000010
        /*0640*/ 	.short	0x010a
        /*0642*/ 	.byte	0x3f
	.zero		1


	//   ....[88]....
        /*0644*/ 	.word	0x0000a850
        /*0648*/ 	.word	0x0000000c
        /*064c*/ 	.word	0x000000b0
        /*0650*/ 	.short	0x010a
        /*0652*/ 	.byte	0x3f
	.zero		1


	//   ....[89]....
        /*0654*/ 	.word	0x0000a920
        /*0658*/ 	.word	0x00000007
        /*065c*/ 	.word	0x00000000
        /*0660*/ 	.short	0x010a
        /*0662*/ 	.byte	0x3f
	.zero		1


	//   ....[90]....
        /*0664*/ 	.word	0x0000a970
        /*0668*/ 	.word	0x00000009
        /*066c*/ 	.word	0x00000000
        /*0670*/ 	.short	0x010a
        /*0672*/ 	.byte	0x3f
	.zero		1


	//   ....[91]....
        /*0674*/ 	.word	0x0000a9c0
        /*0678*/ 	.word	0x00000006
        /*067c*/ 	.word	0x00000000
        /*0680*/ 	.short	0x010a
        /*0682*/ 	.byte	0x3f
	.zero		1


	//   ....[92]....
        /*0684*/ 	.word	0x0000aa10
        /*0688*/ 	.word	0x00000009
        /*068c*/ 	.word	0x00000000
        /*0690*/ 	.short	0x010a
        /*0692*/ 	.byte	0x3f
	.zero		1


	//   ....[93]....
        /*0694*/ 	.word	0x0000aa60
        /*0698*/ 	.word	0x00000006
        /*069c*/ 	.word	0x00000000
        /*06a0*/ 	.short	0x010a
        /*06a2*/ 	.byte	0x3f
	.zero		1


	//   ....[94]....
        /*06a4*/ 	.word	0x0000aab0
        /*06a8*/ 	.word	0x00000009
        /*06ac*/ 	.word	0x00000000
        /*06b0*/ 	.short	0x010a
        /*06b2*/ 	.byte	0x3f
	.zero		1


	//   ....[95]....
        /*06b4*/ 	.word	0x0000ab00
        /*06b8*/ 	.word	0x00000006
        /*06bc*/ 	.word	0x00000000
        /*06c0*/ 	.short	0x010a
        /*06c2*/ 	.byte	0x3f
	.zero		1


	//   ....[96]....
        /*06c4*/ 	.word	0x0000ab50
        /*06c8*/ 	.word	0x00000009
        /*06cc*/ 	.word	0x00000000
        /*06d0*/ 	.short	0x010a
        /*06d2*/ 	.byte	0x3f
	.zero		1


	//   ....[97]....
        /*06d4*/ 	.word	0x0000aba0
        /*06d8*/ 	.word	0x00000006
        /*06dc*/ 	.word	0x00000000
        /*06e0*/ 	.short	0x010a
        /*06e2*/ 	.byte	0x3f
	.zero		1


	//   ....[98]....
        /*06e4*/ 	.word	0x0000abf0
        /*06e8*/ 	.word	0x00000009
        /*06ec*/ 	.word	0x00000000
        /*06f0*/ 	.short	0x010a
        /*06f2*/ 	.byte	0x3f
	.zero		1


	//   ....[99]....
        /*06f4*/ 	.word	0x0000ac40
        /*06f8*/ 	.word	0x00000006
        /*06fc*/ 	.word	0x00000000
        /*0700*/ 	.short	0x010a
        /*0702*/ 	.byte	0x3f
	.zero		1


	//   ....[100]....
        /*0704*/ 	.word	0x0000ac90
        /*0708*/ 	.word	0x00000009
        /*070c*/ 	.word	0x00000000
        /*0710*/ 	.short	0x010a
        /*0712*/ 	.byte	0x3f
	.zero		1


	//   ....[101]....
        /*0714*/ 	.word	0x0000ace0
        /*0718*/ 	.word	0x00000006
        /*071c*/ 	.word	0x00000000
        /*0720*/ 	.short	0x010a
        /*0722*/ 	.byte	0x3f
	.zero		1


	//   ....[102]....
        /*0724*/ 	.word	0x0000ad30
        /*0728*/ 	.word	0x00000009
        /*072c*/ 	.word	0x00000000
        /*0730*/ 	.short	0x010a
        /*0732*/ 	.byte	0x3f
	.zero		1


	//   ....[103]....
        /*0734*/ 	.word	0x0000ad80
        /*0738*/ 	.word	0x00000006
        /*073c*/ 	.word	0x00000000
        /*0740*/ 	.short	0x010a
        /*0742*/ 	.byte	0x3f
	.zero		1


	//   ....[104]....
        /*0744*/ 	.word	0x0000add0
        /*0748*/ 	.word	0x00000009
        /*074c*/ 	.word	0x00000000
        /*0750*/ 	.short	0x010a
        /*0752*/ 	.byte	0x3f
	.zero		1


	//   ....[105]....
        /*0754*/ 	.word	0x0000ae20
        /*0758*/ 	.word	0x00000006
        /*075c*/ 	.word	0x00000000
        /*0760*/ 	.short	0x010a
        /*0762*/ 	.byte	0x3f
	.zero		1


	//   ....[106]....
        /*0764*/ 	.word	0x0000ae70
        /*0768*/ 	.word	0x00000009
        /*076c*/ 	.word	0x00000000
        /*0770*/ 	.short	0x010a
        /*0772*/ 	.byte	0x3f
	.zero		1


	//   ....[107]....
        /*0774*/ 	.word	0x0000aec0
        /*0778*/ 	.word	0x00000006
        /*077c*/ 	.word	0x00000000
        /*0780*/ 	.short	0x010a
        /*0782*/ 	.byte	0x3f
	.zero		1


	//   ....[108]....
        /*0784*/ 	.word	0x0000af10
        /*0788*/ 	.word	0x00000009
        /*078c*/ 	.word	0x00000000
        /*0790*/ 	.short	0x010a
        /*0792*/ 	.byte	0x3f
	.zero		1


	//   ....[109]....
        /*0794*/ 	.word	0x0000af60
        /*0798*/ 	.word	0x00000006
        /*079c*/ 	.word	0x00000000
        /*07a0*/ 	.short	0x010a
        /*07a2*/ 	.byte	0x3f
	.zero		1


	//----- nvinfo : EIATTR_NUM_MBARRIERS
	.align		4
.L_37:
        /*07a4*/ 	.byte	0x03, 0x38
        /*07a6*/ 	.short	0x0032


	//----- nvinfo : EIATTR_EXIT_INSTR_OFFSETS
	.align		4
        /*07a8*/ 	.byte	0x04, 0x1c
        /*07aa*/ 	.short	(.L_39 - .L_38)


	//   ....[0]....
.L_38:
        /*07ac*/ 	.word	0x00001660


	//   ....[1]....
        /*07b0*/ 	.word	0x000016c0


	//   ....[2]....
        /*07b4*/ 	.word	0x00008be0


	//   ....[3]....
        /*07b8*/ 	.word	0x00008c10


	//   ....[4]....
        /*07bc*/ 	.word	0x0000a670


	//----- nvinfo : EIATTR_MAX_THREADS
	.align		4
.L_39:
        /*07c0*/ 	.byte	0x04, 0x05
        /*07c2*/ 	.short	(.L_41 - .L_40)
.L_40:
        /*07c4*/ 	.word	0x00000180
        /*07c8*/ 	.word	0x00000001
        /*07cc*/ 	.word	0x00000001


	//----- nvinfo : EIATTR_CRS_STACK_SIZE
	.align		4
.L_41:
        /*07d0*/ 	.byte	0x04, 0x1e
        /*07d2*/ 	.short	(.L_43 - .L_42)
.L_42:
        /*07d4*/ 	.word	0x00000000


	//----- nvinfo : EIATTR_CBANK_PARAM_SIZE
	.align		4
.L_43:
        /*07d8*/ 	.byte	0x03, 0x19
        /*07da*/ 	.short	0x0470


	//----- nvinfo : EIATTR_PARAM_CBANK
	.align		4
        /*07dc*/ 	.byte	0x04, 0x0a
        /*07de*/ 	.short	(.L_45 - .L_44)
	.align		4
.L_44:
        /*07e0*/ 	.word	index@(.nv.constant0._ZN7cutlass13device_kernelINS_4gemm6kernel13GemmUniversalIN4cute5tupleIJiiiiEEENS1_10collective13CollectiveMmaINS1_34MainloopSm90TmaGmmaWarpSpecializedILi22ENS5_IJNS4_1CILi2EEENSA_ILi1EEESC_EEENS1_32KernelTmaWarpSpecializedPingpongEEENS5_IJNSA_ILi64EEENSA_ILi256EEENSA_ILi32EEEEEEaNS5_IJlSC_lEEEaSK_NS4_8TiledMMAINS4_8MMA_AtomIJNS4_4SM904GMMA27MMA_64x256x32_S32S8S8_SS_TNEEEENS4_6LayoutINS5_IJSC_SC_SC_EEENS5_IJNSA_ILi0EEEST_ST_EEEEENS5_IJNS4_10UnderscoreESW_SW_EEEEENS4_13SM90_TMA_LOADENS4_14ComposedLayoutINS4_7SwizzleILi1ELi4ELi3EEENS4_18smem_ptr_flag_bitsILi8EEENSR_INS5_IJNSA_ILi8EEESI_EEENS5_IJSI_SC_EEEEEEEvNS4_8identityENS4_23SM90_TMA_LOAD_MULTICASTES19_vS1A_EENS_8epilogue10collective6detail29Sm90TmaWarpSpecializedAdapterINS1E_15DefaultEpilogueIaSK_SK_NS1D_6thread17LinearCombinationIaLi1EiiLNS1I_9ScaleType4KindE0ELNS_15FloatRoundStyleE2EaEENS1_15EpilogueDefaultEEEEEvvEEEEvNT_6ParamsE)
        /*07e4*/ 	.short	0x0210
        /*07e6*/ 	.short	0x0470


	//----- nvinfo : EIATTR_SW_WAR
	.align		4
.L_45:
        /*07e8*/ 	.byte	0x04, 0x36
        /*07ea*/ 	.short	(.L_47 - .L_46)
.L_46:
        /*07ec*/ 	.word	0x00000008
.L_47:


//--------------------- .nv.callgraph             --------------------------
	.section	.nv.callgraph,"",@"SHT_CUDA_CALLGRAPH"
	.align	4
	.sectionentsize	8
	.align		4
        /*0000*/ 	.word	0x00000000
	.align		4
        /*0004*/ 	.word	0xffffffff
	.align		4
        /*0008*/ 	.word	index@(_ZN7cutlass13device_kernelINS_4gemm6kernel13GemmUniversalIN4cute5tupleIJiiiiEEENS1_10collective13CollectiveMmaINS1_34MainloopSm90TmaGmmaWarpSpecializedILi22ENS5_IJNS4_1CILi2EEENSA_ILi1EEESC_EEENS1_32KernelTmaWarpSpecializedPingpongEEENS5_IJNSA_ILi64EEENSA_ILi256EEENSA_ILi32EEEEEEaNS5_IJlSC_lEEEaSK_NS4_8TiledMMAINS4_8MMA_AtomIJNS4_4SM904GMMA27MMA_64x256x32_S32S8S8_SS_TNEEEENS4_6LayoutINS5_IJSC_SC_SC_EEENS5_IJNSA_ILi0EEEST_ST_EEEEENS5_IJNS4_10UnderscoreESW_SW_EEEEENS4_13SM90_TMA_LOADENS4_14ComposedLayoutINS4_7SwizzleILi1ELi4ELi3EEENS4_18smem_ptr_flag_bitsILi8EEENSR_INS5_IJNSA_ILi8EEESI_EEENS5_IJSI_SC_EEEEEEEvNS4_8identityENS4_23SM90_TMA_LOAD_MULTICASTES19_vS1A_EENS_8epilogue10collective6detail29Sm90TmaWarpSpecializedAdapterINS1E_15DefaultEpilogueIaSK_SK_NS1D_6thread17LinearCombinationIaLi1EiiLNS1I_9ScaleType4KindE0ELNS_15FloatRoundStyleE2EaEENS1_15EpilogueDefaultEEEEEvvEEEEvNT_6ParamsE)
	.align		4
        /*000c*/ 	.word	index@(__assertfail)
	.align		4
        /*0010*/ 	.word	0x00000000
	.align		4
        /*0014*/ 	.word	0xfffffffe
	.align		4
        /*0018*/ 	.word	0x00000000
	.align		4
        /*001c*/ 	.word	0xfffffffd
	.align		4
        /*0020*/ 	.word	0x00000000
	.align		4
        /*0024*/ 	.word	0xfffffffc


//--------------------- .nv.constant4             --------------------------
	.section	.nv.constant4,"a",@progbits
	.align	8
	.align		8
.nv.constant4:
        /*0000*/ 	.dword	__assertfail
	.align		8
        /*0008*/ 	.dword	__unnamed_1
	.align		8
        /*0010*/ 	.dword	_ZN40_INTERNAL_6c2f9f3d_4_k_cu_a4f25980_272884cuda3std3__45__cpo5beginE
	.align		8
        /*0018*/ 	.dword	_ZN40_INTERNAL_6c2f9f3d_4_k_cu_a4f25980_272884cuda3std3__45__cpo3endE
	.align		8
        /*0020*/ 	.dword	_ZN40_INTERNAL_6c2f9f3d_4_k_cu_a4f25980_272884cuda3std3__45__cpo6cbeginE
	.align		8
        /*0028*/ 	.dword	_ZN40_INTERNAL_6c2f9f3d_4_k_cu_a4f25980_272884cuda3std3__45__cpo4cendE
	.align		8
        /*0030*/ 	.dword	_ZN40_INTERNAL_6c2f9f3d_4_k_cu_a4f25980_272884cuda3std3__442_GLOBAL__N__6c2f9f3d_4_k_cu_a4f25980_272886ignoreE
	.align		8
        /*0038*/ 	.dword	_ZN40_INTERNAL_6c2f9f3d_4_k_cu_a4f25980_272884cuda3std3__419piecewise_constructE
	.align		8
        /*0040*/ 	.dword	_ZN40_INTERNAL_6c2f9f3d_4_k_cu_a4f25980_272884cuda3std3__48in_placeE
	.align		8
        /*0048*/ 	.dword	_ZN40_INTERNAL_6c2f9f3d_4_k_cu_a4f25980_272884cuda3std6ranges3__45__cpo4swapE
	.align		8
        /*0050*/ 	.dword	_ZN40_INTERNAL_6c2f9f3d_4_k_cu_a4f25980_272884cuda3std6ranges3__45__cpo9iter_moveE
	.align		8
        /*0058*/ 	.dword	_ZN40_INTERNAL_6c2f9f3d_4_k_cu_a4f25980_272884cute7productE
	.align		8
        /*0060*/ 	.dword	_ZN40_INTERNAL_6c2f9f3d_4_k_cu_a4f25980_272884cute1_E
	.align		8
        /*0068*/ 	.dword	$str$22
	.align		8
        /*0070*/ 	.dword	$str$23


//--------------------- .text._ZN7cutlass13device_kernelINS_4gemm6kernel13GemmUniversalIN4cute5tupleIJiiiiEEENS1_10collective13CollectiveMmaINS1_34MainloopSm90TmaGmmaWarpSpecializedILi22ENS5_IJNS4_1CILi2EEENSA_ILi1EEESC_EEENS1_32KernelTmaWarpSpecializedPingpongEEENS5_IJNSA_ILi64EEENSA_ILi256EEENSA_ILi32EEEEEEaNS5_IJlSC_lEEEaSK_NS4_8TiledMMAINS4_8MMA_AtomIJNS4_4SM904GMMA27MMA_64x256x32_S32S8S8_SS_TNEEEENS4_6LayoutINS5_IJSC_SC_SC_EEENS5_IJNSA_ILi0EEEST_ST_EEEEENS5_IJNS4_10UnderscoreESW_SW_EEEEENS4_13SM90_TMA_LOADENS4_14ComposedLayoutINS4_7SwizzleILi1ELi4ELi3EEENS4_18smem_ptr_flag_bitsILi8EEENSR_INS5_IJNSA_ILi8EEESI_EEENS5_IJSI_SC_EEEEEEEvNS4_8identityENS4_23SM90_TMA_LOAD_MULTICASTES19_vS1A_EENS_8epilogue10collective6detail29Sm90TmaWarpSpecializedAdapterINS1E_15DefaultEpilogueIaSK_SK_NS1D_6thread17LinearCombinationIaLi1EiiLNS1I_9ScaleType4KindE0ELNS_15FloatRoundStyleE2EaEENS1_15EpilogueDefaultEEEEEvvEEEEvNT_6ParamsE --------------------------
	.section	.text._ZN7cutlass13device_kernelINS_4gemm6kernel13GemmUniversalIN4cute5tupleIJiiiiEEENS1_10collective13CollectiveMmaINS1_34MainloopSm90TmaGmmaWarpSpecializedILi22ENS5_IJNS4_1CILi2EEENSA_ILi1EEESC_EEENS1_32KernelTmaWarpSpecializedPingpongEEENS5_IJNSA_ILi64EEENSA_ILi256EEENSA_ILi32EEEEEEaNS5_IJlSC_lEEEaSK_NS4_8TiledMMAINS4_8MMA_AtomIJNS4_4SM904GMMA27MMA_64x256x32_S32S8S8_SS_TNEEEENS4_6LayoutINS5_IJSC_SC_SC_EEENS5_IJNSA_ILi0EEEST_ST_EEEEENS5_IJNS4_10UnderscoreESW_SW_EEEEENS4_13SM90_TMA_LOADENS4_14ComposedLayoutINS4_7SwizzleILi1ELi4ELi3EEENS4_18smem_ptr_flag_bitsILi8EEENSR_INS5_IJNSA_ILi8EEESI_EEENS5_IJSI_SC_EEEEEEEvNS4_8identityENS4_23SM90_TMA_LOAD_MULTICASTES19_vS1A_EENS_8epilogue10collective6detail29Sm90TmaWarpSpecializedAdapterINS1E_15DefaultEpilogueIaSK_SK_NS1D_6thread17LinearCombinationIaLi1EiiLNS1I_9ScaleType4KindE0ELNS_15FloatRoundStyleE2EaEENS1_15EpilogueDefaultEEEEEvvEEEEvNT_6ParamsE,"ax",@progbits
	.align	128
.text._ZN7cutlass13device_kernelINS_4gemm6kernel13GemmUniversalIN4cute5tupleIJiiiiEEENS1_10collective13CollectiveMmaINS1_34MainloopSm90TmaGmmaWarpSpecializedILi22ENS5_IJNS4_1CILi2EEENSA_ILi1EEESC_EEENS1_32KernelTmaWarpSpecializedPingpongEEENS5_IJNSA_ILi64EEENSA_ILi256EEENSA_ILi32EEEEEEaNS5_IJlSC_lEEEaSK_NS4_8TiledMMAINS4_8MMA_AtomIJNS4_4SM904GMMA27MMA_64x256x32_S32S8S8_SS_TNEEEENS4_6LayoutINS5_IJSC_SC_SC_EEENS5_IJNSA_ILi0EEEST_ST_EEEEENS5_IJNS4_10UnderscoreESW_SW_EEEEENS4_13SM90_TMA_LOADENS4_14ComposedLayoutINS4_7SwizzleILi1ELi4ELi3EEENS4_18smem_ptr_flag_bitsILi8EEENSR_INS5_IJNSA_ILi8EEESI_EEENS5_IJSI_SC_EEEEEEEvNS4_8identityENS4_23SM90_TMA_LOAD_MULTICASTES19_vS1A_EENS_8epilogue10collective6detail29Sm90TmaWarpSpecializedAdapterINS1E_15DefaultEpilogueIaSK_SK_NS1D_6thread17LinearCombinationIaLi1EiiLNS1I_9ScaleType4KindE0ELNS_15FloatRoundStyleE2EaEENS1_15EpilogueDefaultEEEEEvvEEEEvNT_6ParamsE:
        .type           _ZN7cutlass13device_kernelINS_4gemm6kernel13GemmUniversalIN4cute5tupleIJiiiiEEENS1_10collective13CollectiveMmaINS1_34MainloopSm90TmaGmmaWarpSpecializedILi22ENS5_IJNS4_1CILi2EEENSA_ILi1EEESC_EEENS1_32KernelTmaWarpSpecializedPingpongEEENS5_IJNSA_ILi64EEENSA_ILi256EEENSA_ILi32EEEEEEaNS5_IJlSC_lEEEaSK_NS4_8TiledMMAINS4_8MMA_AtomIJNS4_4SM904GMMA27MMA_64x256x32_S32S8S8_SS_TNEEEENS4_6LayoutINS5_IJSC_SC_SC_EEENS5_IJNSA_ILi0EEEST_ST_EEEEENS5_IJNS4_10UnderscoreESW_SW_EEEEENS4_13SM90_TMA_LOADENS4_14ComposedLayoutINS4_7SwizzleILi1ELi4ELi3EEENS4_18smem_ptr_flag_bitsILi8EEENSR_INS5_IJNSA_ILi8EEESI_EEENS5_IJSI_SC_EEEEEEEvNS4_8identityENS4_23SM90_TMA_LOAD_MULTICASTES19_vS1A_EENS_8epilogue10collective6detail29Sm90TmaWarpSpecializedAdapterINS1E_15DefaultEpilogueIaSK_SK_NS1D_6thread17LinearCombinationIaLi1EiiLNS1I_9ScaleType4KindE0ELNS_15FloatRoundStyleE2EaEENS1_15EpilogueDefaultEEEEEvvEEEEvNT_6ParamsE,@function
        .size           _ZN7cutlass13device_kernelINS_4gemm6kernel13GemmUniversalIN4cute5tupleIJiiiiEEENS1_10collective13CollectiveMmaINS1_34MainloopSm90TmaGmmaWarpSpecializedILi22ENS5_IJNS4_1CILi2EEENSA_ILi1EEESC_EEENS1_32KernelTmaWarpSpecializedPingpongEEENS5_IJNSA_ILi64EEENSA_ILi256EEENSA_ILi32EEEEEEaNS5_IJlSC_lEEEaSK_NS4_8TiledMMAINS4_8MMA_AtomIJNS4_4SM904GMMA27MMA_64x256x32_S32S8S8_SS_TNEEEENS4_6LayoutINS5_IJSC_SC_SC_EEENS5_IJNSA_ILi0EEEST_ST_EEEEENS5_IJNS4_10UnderscoreESW_SW_EEEEENS4_13SM90_TMA_LOADENS4_14ComposedLayoutINS4_7SwizzleILi1ELi4ELi3EEENS4_18smem_ptr_flag_bitsILi8EEENSR_INS5_IJNSA_ILi8EEESI_EEENS5_IJSI_SC_EEEEEEEvNS4_8identityENS4_23SM90_TMA_LOAD_MULTICASTES19_vS1A_EENS_8epilogue10collective6detail29Sm90TmaWarpSpecializedAdapterINS1E_15DefaultEpilogueIaSK_SK_NS1D_6thread17LinearCombinationIaLi1EiiLNS1I_9ScaleType4KindE0ELNS_15FloatRoundStyleE2EaEENS1_15EpilogueDefaultEEEEEvvEEEEvNT_6ParamsE,(.L_x_370 - _ZN7cutlass13device_kernelINS_4gemm6kernel13GemmUniversalIN4cute5tupleIJiiiiEEENS1_10collective13CollectiveMmaINS1_34MainloopSm90TmaGmmaWarpSpecializedILi22ENS5_IJNS4_1CILi2EEENSA_ILi1EEESC_EEENS1_32KernelTmaWarpSpecializedPingpongEEENS5_IJNSA_ILi64EEENSA_ILi256EEENSA_ILi32EEEEEEaNS5_IJlSC_lEEEaSK_NS4_8TiledMMAINS4_8MMA_AtomIJNS4_4SM904GMMA27MMA_64x256x32_S32S8S8_SS_TNEEEENS4_6LayoutINS5_IJSC_SC_SC_EEENS5_IJNSA_ILi0EEEST_ST_EEEEENS5_IJNS4_10UnderscoreESW_SW_EEEEENS4_13SM90_TMA_LOADENS4_14ComposedLayoutINS4_7SwizzleILi1ELi4ELi3EEENS4_18smem_ptr_flag_bitsILi8EEENSR_INS5_IJNSA_ILi8EEESI_EEENS5_IJSI_SC_EEEEEEEvNS4_8identityENS4_23SM90_TMA_LOAD_MULTICASTES19_vS1A_EENS_8epilogue10collective6detail29Sm90TmaWarpSpecializedAdapterINS1E_15DefaultEpilogueIaSK_SK_NS1D_6thread17LinearCombinationIaLi1EiiLNS1I_9ScaleType4KindE0ELNS_15FloatRoundStyleE2EaEENS1_15EpilogueDefaultEEEEEvvEEEEvNT_6ParamsE)
        .other          _ZN7cutlass13device_kernelINS_4gemm6kernel13GemmUniversalIN4cute5tupleIJiiiiEEENS1_10collective13CollectiveMmaINS1_34MainloopSm90TmaGmmaWarpSpecializedILi22ENS5_IJNS4_1CILi2EEENSA_ILi1EEESC_EEENS1_32KernelTmaWarpSpecializedPingpongEEENS5_IJNSA_ILi64EEENSA_ILi256EEENSA_ILi32EEEEEEaNS5_IJlSC_lEEEaSK_NS4_8TiledMMAINS4_8MMA_AtomIJNS4_4SM904GMMA27MMA_64x256x32_S32S8S8_SS_TNEEEENS4_6LayoutINS5_IJSC_SC_SC_EEENS5_IJNSA_ILi0EEEST_ST_EEEEENS5_IJNS4_10UnderscoreESW_SW_EEEEENS4_13SM90_TMA_LOADENS4_14ComposedLayoutINS4_7SwizzleILi1ELi4ELi3EEENS4_18smem_ptr_flag_bitsILi8EEENSR_INS5_IJNSA_ILi8EEESI_EEENS5_IJSI_SC_EEEEEEEvNS4_8identityENS4_23SM90_TMA_LOAD_MULTICASTES19_vS1A_EENS_8epilogue10collective6detail29Sm90TmaWarpSpecializedAdapterINS1E_15DefaultEpilogueIaSK_SK_NS1D_6thread17LinearCombinationIaLi1EiiLNS1I_9ScaleType4KindE0ELNS_15FloatRoundStyleE2EaEENS1_15EpilogueDefaultEEEEEvvEEEEvNT_6ParamsE,@"STO_CUDA_ENTRY STV_DEFAULT"
_ZN7cutlass13device_kernelINS_4gemm6kernel13GemmUniversalIN4cute5tupleIJiiiiEEENS1_10collective13CollectiveMmaINS1_34MainloopSm90TmaGmmaWarpSpecializedILi22ENS5_IJNS4_1CILi2EEENSA_ILi1EEESC_EEENS1_32KernelTmaWarpSpecializedPingpongEEENS5_IJNSA_ILi64EEENSA_ILi256EEENSA_ILi32EEEEEEaNS5_IJlSC_lEEEaSK_NS4_8TiledMMAINS4_8MMA_AtomIJNS4_4SM904GMMA27MMA_64x256x32_S32S8S8_SS_TNEEEENS4_6LayoutINS5_IJSC_SC_SC_EEENS5_IJNSA_ILi0EEEST_ST_EEEEENS5_IJNS4_10UnderscoreESW_SW_EEEEENS4_13SM90_TMA_LOADENS4_14ComposedLayoutINS4_7SwizzleILi1ELi4ELi3EEENS4_18smem_ptr_flag_bitsILi8EEENSR_INS5_IJNSA_ILi8EEESI_EEENS5_IJSI_SC_EEEEEEEvNS4_8identityENS4_23SM90_TMA_LOAD_MULTICASTES19_vS1A_EENS_8epilogue10collective6detail29Sm90TmaWarpSpecializedAdapterINS1E_15DefaultEpilogueIaSK_SK_NS1D_6thread17LinearCombinationIaLi1EiiLNS1I_9ScaleType4KindE0ELNS_15FloatRoundStyleE2EaEENS1_15EpilogueDefaultEEEEEvvEEEEvNT_6ParamsE:
[----:B------:R-:W0:Y:S02]  /*0000*/  LDC R1, c[0x0][0x28] ;  /* 0x00000a00ff017b82 */ /* 0x000e240000000800 */
[----:B0-----:R-:W-:Y:S01]  /*0010*/  VIADD R1, R1, 0xfffffff8 ;  /* 0xfffffff801017836 */ /* 0x001fe20000000000 */
[----:B------:R-:W0:Y:S01]  /*0020*/  S2R R4, SR_TID.X ;  /* 0x0000000000047919 */ /* 0x000e220000002100 */
[----:B------:R-:W-:Y:S01]  /*0030*/  ELECT P0, URZ, PT ;  /* 0x00000000003f782f */ /* 0x000fe20003800000 */
[----:B------:R-:W-:Y:S01]  /*0040*/  BSSY B0, `(.L_x_0) ;  /* 0x000000f000007945 */ /* 0x000fe20003800000 */
[--C-:B0-----:R-:W-:Y:S02]  /*0050*/  SHF.R.U32.HI R2, RZ, 0x5, R4.reuse ;  /* 0x00000005ff027819 */ /* 0x101fe40000011604 */
[----:B------:R-:W-:-:S03]  /*0060*/  SHF.R.U32.HI R7, RZ, 0x7, R4 ;  /* 0x00000007ff077819 */ /* 0x000fc60000011604 */
[----:B------:R-:W0:Y:S04]  /*0070*/  SHFL.IDX PT, R5, R2, RZ, 0x1f ;  /* 0x00001fff02057589 */ /* 0x000e2800000e0000 */
[----:B------:R1:W2:Y:S01]  /*0080*/  SHFL.IDX PT, R10, R7, RZ, 0x1f ;  /* 0x00001fff070a7589 */ /* 0x0002a200000e0000 */
[----:B0-----:R-:W-:-:S13]  /*0090*/  ISETP.NE.OR P0, PT, R5, RZ, !P0 ;  /* 0x000000ff0500720c */ /* 0x001fda0004705670 */
[----:B-12---:R-:W-:Y:S05]  /*00a0*/  @P0 BRA `(.L_x_1) ;  /* 0x0000000000200947 */ /* 0x006fea0003800000 */
[----:B------:R-:W-:Y:S02]  /*00b0*/  ULDC.64 UR4, c[0x0][0x198] ;  /* 0x0000660000047ab9 */ /* 0x000fe40000000a00 */
[----:B------:R-:W-:Y:S02]  /*00c0*/  UIADD3 UR6, UP0, UR4, 0xf0, URZ ;  /* 0x000000f004067890 */ /* 0x000fe4000ff1e03f */
[----:B------:R-:W-:Y:S02]  /*00d0*/  UIADD3 UR4, UP1, UR4, 0x1f0, URZ ;  /* 0x000001f004047890 */ /* 0x000fe4000ff3e03f */
[----:B------:R-:W-:Y:S02]  /*00e0*/  UIADD3.X UR7, URZ, UR5, URZ, UP0, !UPT ;  /* 0x000000053f077290 */ /* 0x000fe400087fe43f */
[----:B------:R-:W-:-:S07]  /*00f0*/  UIADD3.X UR5, URZ, UR5, URZ, UP1, !UPT ;  /* 0x000000053f057290 */ /* 0x000fce0008ffe43f */
[----:B------:R0:W-:Y:S02]  /*0100*/  UTMACCTL.PF [UR6] ;  /* 0x00000000060079b9 */ /* 0x0001e40008040000 */
[----:B------:R0:W-:Y:S02]  /*0110*/  UTMACCTL.PF [UR4] ;  /* 0x00000000040079b9 */ /* 0x0001e40008040000 */
[----:B0-----:R-:W-:Y:S01]  /*0120*/  NOP ;  /* 0x0000000000007918 */ /* 0x001fe20000000000 */
.L_x_1:
[----:B------:R-:W-:Y:S05]  /*0130*/  BSYNC B0 ;  /* 0x0000000000007941 */ /* 0x000fea0003800000 */
.L_x_0:
[----:B------:R-:W0:Y:S01]  /*0140*/  SHFL.IDX PT, R8, R2, RZ, 0x1f ;  /* 0x00001fff02087589 */ /* 0x000e2200000e0000 */
[----:B------:R-:W-:-:S04]  /*0150*/  SHF.R.S32.HI R3, RZ, 0x1f, R4 ;  /* 0x0000001fff037819 */ /* 0x000fc80000011404 */
[----:B------:R-:W-:Y:S02]  /*0160*/  LEA.HI R3, R3, R4, RZ, 0x7 ;  /* 0x0000000403037211 */ /* 0x000fe400078f38ff */
[----:B0-----:R-:W-:-:S13]  /*0170*/  ISETP.NE.AND P0, PT, R8, RZ, PT ;  /* 0x000000ff0800720c */ /* 0x001fda0003f05270 */
[----:B------:R-:W-:Y:S05]  /*0180*/  @P0 BRA `(.L_x_2) ;  /* 0x0000000000f40947 */ /* 0x000fea0003800000 */
[----:B------:R-:W-:Y:S01]  /*0190*/  ELECT P0, URZ, PT ;  /* 0x00000000003f782f */ /* 0x000fe20003800000 */
[----:B------:R-:W-:-:S12]  /*01a0*/  BSSY B0, `(.L_x_2) ;  /* 0x000003b000007945 */ /* 0x000fd80003800000 */
[----:B------:R-:W-:Y:S05]  /*01b0*/  @!P0 BRA `(.L_x_3) ;  /* 0x0000000000e48947 */ /* 0x000fea0003800000 */
[----:B------:R-:W0:Y:S01]  /*01c0*/  S2UR UR8, SR_CgaCtaId ;  /* 0x00000000000879c3 */ /* 0x000e220000008800 */
[----:B------:R-:W-:Y:S01]  /*01d0*/  UMOV UR4, 0x400 ;  /* 0x0000040000047882 */ /* 0x000fe20000000000 */
[----:B------:R-:W-:Y:S01]  /*01e0*/  UMOV UR5, 0x1 ;  /* 0x0000000100057882 */ /* 0x000fe20000000000 */
[----:B------:R-:W-:Y:S02]  /*01f0*/  UMOV UR6, 0x2 ;  /* 0x0000000200067882 */ /* 0x000fe40000000000 */
[----:B------:R-:W-:-:S04]  /*0200*/  UIADD3 UR6, -UR6, 0x100000, URZ ;  /* 0x0010000006067890 */ /* 0x000fc8000fffe13f */
[----:B------:R-:W-:Y:S02]  /*0210*/  USHF.L.U32 UR7, UR6, 0xb, URZ ;  /* 0x0000000b06077899 */ /* 0x000fe4000800063f */
[----:B------:R-:W-:Y:S02]  /*0220*/  USHF.L.U32 UR6, UR6, 0x1, URZ ;  /* 0x0000000106067899 */ /* 0x000fe4000800063f */
[----:B0-----:R-:W-:Y:S02]  /*0230*/  ULEA UR8, UR8, UR4, 0x18 ;  /* 0x0000000408087291 */ /* 0x001fe4000f8ec03f */
[----:B------:R-:W-:-:S04]  /*0240*/  UIADD3 UR4, -UR5, 0x100000, URZ ;  /* 0x0010000005047890 */ /* 0x000fc8000fffe13f */
[----:B------:R-:W-:Y:S02]  /*0250*/  USHF.L.U32 UR5, UR4, 0xb, URZ ;  /* 0x0000000b04057899 */ /* 0x000fe4000800063f */
[----:B------:R-:W-:Y:S01]  /*0260*/  USHF.L.U32 UR4, UR4, 0x1, URZ ;  /* 0x0000000104047899 */ /* 0x000fe2000800063f */
[----:B------:R-:W0:Y:S11]  /*0270*/  FENCE.VIEW.ASYNC.S ;  /* 0x00000000000073c6 */ /* 0x000e360000000000 */
[----:B0-----:R0:W1:Y:S01]  /*0280*/  SYNCS.EXCH.64 URZ, [UR8], UR4 ;  /* 0x00000004083f75b2 */ /* 0x0010620008000100 */
[----:B------:R0:W2:Y:S01]  /*0290*/  SYNCS.EXCH.64 URZ, [UR8+0xb0], UR6 ;  /* 0x0000b006083f75b2 */ /* 0x0000a20008000100 */
[----:B------:R0:W3:Y:S01]  /*02a0*/  SYNCS.EXCH.64 URZ, [UR8+0x8], UR4 ;  /* 0x00000804083f75b2 */ /* 0x0000e20008000100 */
[----:B------:R0:W4:Y:S01]  /*02b0*/  SYNCS.EXCH.64 URZ, [UR8+0xb8], UR6 ;  /* 0x0000b806083f75b2 */ /* 0x0001220008000100 */
[----:B------:R0:W0:Y:S01]  /*02c0*/  SYNCS.EXCH.64 URZ, [UR8+0x10], UR4 ;  /* 0x00001004083f75b2 */ /* 0x0000220008000100 */
        /* <DEDUP_REMOVED lines=39> */
[----:B-1234-:R-:W-:Y:S01]  /*0540*/  NOP ;  /* 0x0000000000007918 */ /* 0x01efe20000000000 */
.L_x_3:
[----:B0-----:R-:W-:Y:S05]  /*0550*/  BSYNC B0 ;  /* 0x0000000000007941 */ /* 0x001fea0003800000 */
.L_x_2:
[----:B------:R-:W0:Y:S01]  /*0560*/  SHFL.IDX PT, R13, R2, RZ, 0x1f ;  /* 0x00001fff020d7589 */ /* 0x000e2200000e0000 */
[----:B------:R-:W1:Y:S01]  /*0570*/  S2UR UR12, SR_CTAID.X ;  /* 0x00000000000c79c3 */ /* 0x000e620000002500 */
[----:B------:R-:W-:Y:S02]  /*0580*/  LOP3.LUT R3, R3, 0xffffff80, RZ, 0xc0, !PT ;  /* 0xffffff8003037812 */ /* 0x000fe400078ec0ff */
[----:B------:R-:W-:Y:S01]  /*0590*/  ELECT P0, URZ, PT ;  /* 0x00000000003f782f */ /* 0x000fe20003800000 */
[----:B------:R2:W3:Y:S01]  /*05a0*/  SHFL.IDX PT, R12, R2, RZ, 0x1f ;  /* 0x00001fff020c7589 */ /* 0x0004e200000e0000 */
[----:B------:R-:W-:Y:S01]  /*05b0*/  ELECT P1, URZ, PT ;  /* 0x00000000003f782f */ /* 0x000fe20003820000 */
[----:B------:R-:W-:Y:S01]  /*05c0*/  NOP ;  /* 0x0000000000007918 */ /* 0x000fe20000000000 */
[----:B------:R-:W-:Y:S01]  /*05d0*/  IMAD.IADD R3, R4, 0x1, -R3 ;  /* 0x0000000104037824 */ /* 0x000fe200078e0a03 */
[----:B------:R-:W4:Y:S01]  /*05e0*/  S2R R6, SR_CTAID.Y ;  /* 0x0000000000067919 */ /* 0x000f220000002600 */
[----:B------:R-:W-:Y:S01]  /*05f0*/  ULDC UR4, c[0x0][0x150] ;  /* 0x0000540000047ab9 */ /* 0x000fe20000000800 */
[----:B------:R-:W5:Y:S01]  /*0600*/  LDC R14, c[0x0][0x144] ;  /* 0x00005100ff0e7b82 */ /* 0x000f620000000800 */
[----:B------:R-:W-:Y:S01]  /*0610*/  UMOV UR11, 0x80 ;  /* 0x00000080000b7882 */ /* 0x000fe20000000000 */
[----:B------:R-:W-:Y:S01]  /*0620*/  SHF.R.S32.HI R0, RZ, 0x1f, R3 ;  /* 0x0000001fff007819 */ /* 0x000fe20000011403 */
[----:B------:R-:W-:Y:S01]  /*0630*/  NOP ;  /* 0x0000000000007918 */ /* 0x000fe20000000000 */
[C---:B------:R-:W-:Y:S01]  /*0640*/  VIADD R35, R10.reuse, 0xffffffff ;  /* 0xffffffff0a237836 */ /* 0x040fe20000000000 */
[----:B------:R-:W-:Y:S01]  /*0650*/  ISETP.NE.AND P4, PT, R10, RZ, PT ;  /* 0x000000ff0a00720c */ /* 0x000fe20003f85270 */
[----:B------:R-:W-:Y:S01]  /*0660*/  IMAD.MOV.U32 R154, RZ, RZ, 0x1 ;  /* 0x00000001ff9a7424 */ /* 0x000fe200078e00ff */
[----:B------:R-:W-:Y:S01]  /*0670*/  LEA.HI R9, R0, R3, RZ, 0x3 ;  /* 0x0000000300097211 */ /* 0x000fe200078f18ff */
[----:B------:R-:W5:Y:S01]  /*0680*/  LDC R15, c[0x0][0x140] ;  /* 0x00005000ff0f7b82 */ /* 0x000f620000000800 */
[----:B------:R-:W-:-:S02]  /*0690*/  ISETP.GE.U32.AND P6, PT, R35, 0x2, PT ;  /* 0x000000022300780c */ /* 0x000fc40003fc6070 */
[--C-:B------:R-:W-:Y:S02]  /*06a0*/  SHF.R.S32.HI R11, RZ, 0x3, R9.reuse ;  /* 0x00000003ff0b7819 */ /* 0x100fe40000011409 */
[----:B--2---:R-:W-:Y:S02]  /*06b0*/  SHF.R.S32.HI R2, RZ, 0x1f, R9 ;  /* 0x0000001fff027819 */ /* 0x004fe40000011409 */
[----:B------:R-:W-:Y:S01]  /*06c0*/  SHF.R.S32.HI R9, RZ, 0x1f, R8 ;  /* 0x0000001fff097819 */ /* 0x000fe20000011408 */
[----:B------:R-:W2:Y:S01]  /*06d0*/  LDC R25, c[0x0][0x148] ;  /* 0x00005200ff197b82 */ /* 0x000ea20000000800 */
[----:B0-----:R-:W-:Y:S02]  /*06e0*/  ISETP.NE.OR P0, PT, R13, RZ, !P0 ;  /* 0x000000ff0d00720c */ /* 0x001fe40004705670 */
[----:B-1----:R-:W-:Y:S02]  /*06f0*/  I2FP.F32.U32 R13, UR12 ;  /* 0x0000000c000d7c45 */ /* 0x002fe40008201000 */
[----:B------:R-:W-:-:S02]  /*0700*/  LEA.HI R2, R2, R11, RZ, 0x2 ;  /* 0x0000000b02027211 */ /* 0x000fc400078f10ff */
[----:B------:R-:W-:Y:S01]  /*0710*/  LEA.HI R9, R9, R8, RZ, 0x2 ;  /* 0x0000000809097211 */ /* 0x000fe200078f10ff */
[----:B------:R-:W-:Y:S01]  /*0720*/  FMUL R13, R13, UR4 ;  /* 0x000000040d0d7c20 */ /* 0x000fe20008400000 */
[----:B---3--:R-:W-:Y:S01]  /*0730*/  ISETP.NE.OR P1, PT, R12, RZ, !P1 ;  /* 0x000000ff0c00720c */ /* 0x008fe20004f25670 */
[----:B------:R-:W-:Y:S01]  /*0740*/  ULDC UR4, c[0x0][0x154] ;  /* 0x0000550000047ab9 */ /* 0x000fe20000000800 */
[----:B------:R-:W-:Y:S02]  /*0750*/  LOP3.LUT R12, R2, 0xfffffffc, RZ, 0xc0, !PT ;  /* 0xfffffffc020c7812 */ /* 0x000fe400078ec0ff */
[----:B------:R-:W-:Y:S01]  /*0760*/  LOP3.LUT R9, R9, 0x3ffffffc, RZ, 0xc0, !PT ;  /* 0x3ffffffc09097812 */ /* 0x000fe200078ec0ff */
[----:B------:R-:W0:Y:S01]  /*0770*/  F2I.U32.TRUNC.NTZ R13, R13 ;  /* 0x0000000d000d7305 */ /* 0x000e22000020f000 */
[----:B------:R-:W-:Y:S01]  /*0780*/  VOTEU.ALL UP1, P0 ;  /* 0x00000000003f7886 */ /* 0x000fe20000020000 */
[----:B------:R-:W-:Y:S01]  /*0790*/  IMAD.IADD R12, R11, 0x1, -R12 ;  /* 0x000000010b0c7824 */ /* 0x000fe200078e0a0c */
[----:B----4-:R-:W-:Y:S01]  /*07a0*/  I2FP.F32.U32 R11, R6 ;  /* 0x00000006000b7245 */ /* 0x010fe20000201000 */
[----:B------:R-:W-:Y:S01]  /*07b0*/  IMAD.IADD R9, R8, 0x1, -R9 ;  /* 0x0000000108097824 */ /* 0x000fe200078e0a09 */
[----:B------:R-:W-:Y:S01]  /*07c0*/  SHF.R.S32.HI R2, RZ, 0x1f, R5 ;  /* 0x0000001fff027819 */ /* 0x000fe20000011405 */
[----:B------:R-:W1:Y:S01]  /*07d0*/  @!UP1 S2UR UR7, SR_CgaCtaId ;  /* 0x00000000000799c3 */ /* 0x000e620000008800 */
[----:B------:R-:W-:Y:S01]  /*07e0*/  @!UP1 UMOV UR6, 0x400 ;  /* 0x0000040000069882 */ /* 0x000fe20000000000 */
[----:B------:R-:W-:Y:S01]  /*07f0*/  IMAD R9, R9, 0x4, R12 ;  /* 0x0000000409097824 */ /* 0x000fe200078e020c */
[----:B------:R-:W-:Y:S01]  /*0800*/  VOTEU.ALL UP2, P1 ;  /* 0x00000000003f7886 */ /* 0x000fe20000840000 */
[----:B------:R-:W-:Y:S01]  /*0810*/  FMUL R11, R11, UR4 ;  /* 0x000000040b0b7c20 */ /* 0x000fe20008400000 */
[----:B------:R-:W-:Y:S01]  /*0820*/  LEA.HI R2, R2, R5, RZ, 0x2 ;  /* 0x0000000502027211 */ /* 0x000fe200078f10ff */
[----:B------:R-:W-:Y:S01]  /*0830*/  UMOV UR4, 0x20 ;  /* 0x0000002000047882 */ /* 0x000fe20000000000 */
[----:B------:R-:W-:Y:S01]  /*0840*/  LEA.HI R8, R9, R9, RZ, 0x1 ;  /* 0x0000000909087211 */ /* 0x000fe200078f08ff */
[----:B------:R-:W3:Y:S01]  /*0850*/  @!UP2 S2UR UR10, SR_CgaCtaId ;  /* 0x00000000000aa9c3 */ /* 0x000ee20000008800 */
[----:B0-----:R-:W-:Y:S01]  /*0860*/  IMAD.MOV R13, RZ, RZ, -R13 ;  /* 0x000000ffff0d7224 */ /* 0x001fe200078e0a0d */
[----:B------:R-:W0:Y:S01]  /*0870*/  F2I.U32.TRUNC.NTZ R11, R11 ;  /* 0x0000000b000b7305 */ /* 0x000e22000020f000 */
[----:B------:R-:W-:Y:S01]  /*0880*/  LOP3.LUT R8, R8, 0xfffffffe, RZ, 0xc0, !PT ;  /* 0xfffffffe08087812 */ /* 0x000fe200078ec0ff */
[----:B------:R-:W-:-:S04]  /*0890*/  @!UP1 UIADD3 UR4, -UR4, 0x100000, URZ ;  /* 0x0010000004049890 */ /* 0x000fc8000fffe13f */
[----:B------:R-:W-:Y:S02]  /*08a0*/  @!UP1 USHF.L.U32 UR5, UR4, 0xb, URZ ;  /* 0x0000000b04059899 */ /* 0x000fe4000800063f */
[----:B------:R-:W-:Y:S01]  /*08b0*/  @!UP1 USHF.L.U32 UR4, UR4, 0x1, URZ ;  /* 0x0000000104049899 */ /* 0x000fe2000800063f */
[----:B-----5:R-:W-:Y:S01]  /*08c0*/  IMAD R21, R14, R13, UR12 ;  /* 0x0000000c0e157e24 */ /* 0x020fe2000f8e020d */
[----:B------:R-:W-:Y:S01]  /*08d0*/  LOP3.LUT R2, R2, 0xfffffffc, RZ, 0xc0, !PT ;  /* 0xfffffffc02027812 */ /* 0x000fe200078ec0ff */
[----:B------:R-:W-:Y:S01]  /*08e0*/  @!UP2 UMOV UR9, 0x400 ;  /* 0x000004000009a882 */ /* 0x000fe20000000000 */
[----:B------:R-:W-:Y:S01]  /*08f0*/  IMAD.IADD R8, R9, 0x1, -R8 ;  /* 0x0000000109087824 */ /* 0x000fe200078e0a08 */
[----:B------:R-:W-:Y:S01]  /*0900*/  VOTEU.ALL UP3, P1 ;  /* 0x00000000003f7886 */ /* 0x000fe20000860000 */
[----:B------:R-:W-:Y:S01]  /*0910*/  VOTEU.ALL UP4, P1 ;  /* 0x00000000003f7886 */ /* 0x000fe20000880000 */
[----:B------:R-:W-:Y:S01]  /*0920*/  IMAD.IADD R5, R5, 0x1, -R2 ;  /* 0x0000000105057824 */ /* 0x000fe200078e0a02 */
[----:B------:R-:W-:Y:S01]  /*0930*/  VOTEU.ALL UP5, P1 ;  /* 0x00000000003f7886 */ /* 0x000fe200008a0000 */
[----:B------:R-:W-:Y:S01]  /*0940*/  ISETP.NE.AND P3, PT, R8, R21, PT ;  /* 0x000000150800720c */ /* 0x000fe20003f65270 */
[----:B------:R-:W-:Y:S01]  /*0950*/  IMAD.SHL.U32 R2, R9, 0x4, RZ ;  /* 0x0000000409027824 */ /* 0x000fe200078e00ff */
[----:B------:R-:W-:Y:S01]  /*0960*/  ISETP.EQ.U32.AND P2, PT, R15, 0x1, PT ;  /* 0x000000010f00780c */ /* 0x000fe20003f42070 */
[----:B-1----:R-:W-:Y:S01]  /*0970*/  @!UP1 ULEA UR8, UR7, UR6, 0x18 ;  /* 0x0000000607089291 */ /* 0x002fe2000f8ec03f */
[----:B0-----:R-:W-:Y:S01]  /*0980*/  IMAD.MOV R20, RZ, RZ, -R11 ;  /* 0x000000ffff147224 */ /* 0x001fe200078e0a0b */
[----:B------:R-:W-:-:S04]  /*0990*/  @!UP2 UIADD3 UR6, -UR11, 0x100000, URZ ;  /* 0x001000000b06a890 */ /* 0x000fc8000fffe13f */
[----:B------:R-:W-:Y:S02]  /*09a0*/  @!UP2 USHF.L.U32 UR7, UR6, 0xb, URZ ;  /* 0x0000000b0607a899 */ /* 0x000fe4000800063f */
[----:B------:R-:W-:Y:S01]  /*09b0*/  @!UP2 USHF.L.U32 UR6, UR6, 0x1, URZ ;  /* 0x000000010606a899 */ /* 0x000fe2000800063f */
[----:B------:R-:W-:Y:S01]  /*09c0*/  LOP3.LUT R155, R9, 0xc, R2, 0x78, !PT ;  /* 0x0000000c099b7812 */ /* 0x000fe200078e7802 */
[----:B------:R-:W-:Y:S01]  /*09d0*/  VOTEU.ALL UP0, P0 ;  /* 0x00000000003f7886 */ /* 0x000fe20000000000 */
[----:B------:R-:W-:Y:S01]  /*09e0*/  VOTEU.ALL UP1, P0 ;  /* 0x00000000003f7886 */ /* 0x000fe20000020000 */
[----:B--2---:R-:W-:Y:S01]  /*09f0*/  IMAD R9, R25, R20, R6 ;  /* 0x0000001419097224 */ /* 0x004fe200078e0206 */
[----:B------:R-:W-:Y:S01]  /*0a00*/  LOP3.LUT P0, RZ, R3, 0x7, RZ, 0xc0, !PT ;  /* 0x0000000703ff7812 */ /* 0x000fe2000780c0ff */
[----:B---3--:R-:W-:Y:S01]  /*0a10*/  @!UP2 ULEA UR9, UR10, UR9, 0x18 ;  /* 0x000000090a09a291 */ /* 0x008fe2000f8ec03f */
[----:B------:R0:W1:Y:S01]  /*0a20*/  SHFL.IDX PT, R14, R7, RZ, 0x1f ;  /* 0x00001fff070e7589 */ /* 0x00006200000e0000 */
[----:B------:R-:W-:Y:S01]  /*0a30*/  VOTEU.ALL UP2, P1 ;  /* 0x00000000003f7886 */ /* 0x000fe20000840000 */
[----:B------:R-:W-:-:S02]  /*0a40*/  @P3 LEA.HI R2, R155, R155, RZ, 0x1 ;  /* 0x0000009b9b023211 */ /* 0x000fc400078f08ff */
[----:B------:R-:W2:Y:S02]  /*0a50*/  FENCE.VIEW.ASYNC.S ;  /* 0x00000000000073c6 */ /* 0x000ea40000000000 */
[----:B--2---:R0:W2:Y:S01]  /*0a60*/  @!UP0 SYNCS.EXCH.64 URZ, [UR8+0x190], UR4 ;  /* 0x00019004083f85b2 */ /* 0x0040a20008000100 */
[C---:B------:R-:W-:Y:S02]  /*0a70*/  ISETP.NE.AND P1, PT, R5.reuse, 0x3, PT ;  /* 0x000000030500780c */ /* 0x040fe40003f25270 */
[----:B------:R-:W-:Y:S02]  /*0a80*/  @P3 SHF.R.S32.HI R2, RZ, 0x1, R2 ;  /* 0x00000001ff023819 */ /* 0x000fe40000011402 */
[----:B------:R-:W-:Y:S02]  /*0a90*/  ISETP.EQ.OR P1, PT, R5, RZ, !P1 ;  /* 0x000000ff0500720c */ /* 0x000fe40004f22670 */
[----:B------:R-:W-:Y:S02]  /*0aa0*/  @P3 ISETP.NE.AND P5, PT, R2, R9, PT ;  /* 0x000000090200320c */ /* 0x000fe40003fa5270 */
[----:B------:R-:W-:-:S02]  /*0ab0*/  ISETP.LT.U32.AND P0, PT, R155, 0x2, !P0 ;  /* 0x000000029b00780c */ /* 0x000fc40004701070 */
[----:B------:R-:W-:Y:S02]  /*0ac0*/  ISETP.EQ.AND P1, PT, R10, RZ, P1 ;  /* 0x000000ff0a00720c */ /* 0x000fe40000f22270 */
[----:B------:R-:W-:Y:S02]  /*0ad0*/  SEL R9, RZ, 0x1, !P0 ;  /* 0x00000001ff097807 */ /* 0x000fe40004000000 */
[----:B------:R-:W-:Y:S01]  /*0ae0*/  @P3 SEL R154, RZ, 0x1, P5 ;  /* 0x00000001ff9a3807 */ /* 0x000fe20002800000 */
[----:B------:R0:W3:Y:S01]  /*0af0*/  @!UP1 SYNCS.EXCH.64 URZ, [UR8+0x198], UR4 ;  /* 0x00019804083f95b2 */ /* 0x0000e20008000100 */
[----:B------:R-:W-:Y:S01]  /*0b00*/  NOP ;  /* 0x0000000000007918 */ /* 0x000fe20000000000 */
[----:B------:R-:W-:Y:S02]  /*0b10*/  SEL R16, RZ, 0x1, !P1 ;  /* 0x00000001ff107807 */ /* 0x000fe40004800000 */
[----:B------:R-:W-:Y:S02]  /*0b20*/  LOP3.LUT R154, R154, R9, RZ, 0xc0, !PT ;  /* 0x000000099a9a7212 */ /* 0x000fe400078ec0ff */
[----:B------:R-:W-:Y:S01]  /*0b30*/  SEL R16, R16, 0x2, P6 ;  /* 0x0000000210107807 */ /* 0x000fe20003000000 */
[----:B------:R0:W4:Y:S01]  /*0b40*/  @!UP2 SYNCS.EXCH.64 URZ, [UR9+0x170], UR6 ;  /* 0x00017006093fa5b2 */ /* 0x0001220008000100 */
[----:B------:R0:W0:Y:S01]  /*0b50*/  @!UP3 SYNCS.EXCH.64 URZ, [UR9+0x178], UR6 ;  /* 0x00017806093fb5b2 */ /* 0x0000220008000100 */
[----:B------:R0:W0:Y:S01]  /*0b60*/  @!UP4 SYNCS.EXCH.64 URZ, [UR9+0x180], UR6 ;  /* 0x00018006093fc5b2 */ /* 0x0000220008000100 */
[----:B------:R0:W0:Y:S01]  /*0b70*/  @!UP5 SYNCS.EXCH.64 URZ, [UR9+0x188], UR6 ;  /* 0x00018806093fd5b2 */ /* 0x0000220008000100 */
[----:B------:R-:W-:Y:S01]  /*0b80*/  NOP ;  /* 0x0000000000007918 */ /* 0x000fe20000000000 */
[----:B-12---:R-:W-:Y:S05]  /*0b90*/  @!P2 BRA `(.L_x_4) ;  /* 0x000000000008a947 */ /* 0x006fea0003800000 */
[----:B0--34-:R-:W-:Y:S01]  /*0ba0*/  UCGABAR_ARV ;  /* 0x00000000000079c7 */ /* 0x019fe20008000000 */
[----:B------:R-:W-:Y:S05]  /*0bb0*/  BRA `(.L_x_5) ;  /* 0x0000000000047947 */ /* 0x000fea0003800000 */
.L_x_4:
[----:B0--34-:R-:W-:Y:S01]  /*0bc0*/  NOP ;  /* 0x0000000000007918 */ /* 0x019fe20000000000 */
.L_x_5:
[----:B------:R-:W-:Y:S01]  /*0bd0*/  ULDC.64 UR4, c[0x0][0x598] ;  /* 0x0001660000047ab9 */ /* 0x000fe20000000a00 */
[----:B------:R-:W-:Y:S01]  /*0be0*/  ULDC.64 UR36, c[0x0][0x208] ;  /* 0x0000820000247ab9 */ /* 0x000fe20000000a00 */
[----:B------:R-:W-:-:S04]  /*0bf0*/  ISETP.NE.U32.AND P0, PT, RZ, UR4, PT ;  /* 0x00000004ff007c0c */ /* 0x000fc8000bf05070 */
[----:B------:R-:W-:-:S13]  /*0c00*/  ISETP.NE.AND.EX P0, PT, RZ, UR5, PT, P0 ;  /* 0x00000005ff007c0c */ /* 0x000fda000bf05300 */
[----:B------:R-:W-:Y:S05]  /*0c10*/  @!P0 BRA `(.L_x_6) ;  /* 0x00000000001c8947 */ /* 0x000fea0003800000 */
[----:B------:R-:W0:Y:S02]  /*0c20*/  LDC.64 R8, c[0x0][0x598] ;  /* 0x00016600ff087b82 */ /* 0x000e240000000a00 */
[----:B0-----:R-:W2:Y:S02]  /*0c30*/  LDG.E.64 R8, desc[UR36][R8.64] ;  /* 0x0000002408087981 */ /* 0x001ea4000c1e1b00 */
[----:B--2---:R-:W-:-:S04]  /*0c40*/  ISETP.NE.U32.AND P0, PT, R8, RZ, PT ;  /* 0x000000ff0800720c */ /* 0x004fc80003f05070 */
[----:B------:R-:W-:-:S13]  /*0c50*/  ISETP.NE.AND.EX P0, PT, R9, RZ, PT, P0 ;  /* 0x000000ff0900720c */ /* 0x000fda0003f05300 */
[----:B------:R-:W-:Y:S05]  /*0c60*/  @!P0 BRA `(.L_x_6) ;  /* 0x0000000000088947 */ /* 0x000fea0003800000 */
[----:B------:R0:W5:Y:S01]  /*0c70*/  LD.E R153, desc[UR36][R8.64] ;  /* 0x0000002408997980 */ /* 0x000162000c101900 */
[----:B------:R-:W-:Y:S05]  /*0c80*/  BRA `(.L_x_7) ;  /* 0x0000000000247947 */ /* 0x000fea0003800000 */
.L_x_6:
[----:B------:R-:W-:Y:S02]  /*0c90*/  ULDC.64 UR4, c[0x0][0x588] ;  /* 0x0001620000047ab9 */ /* 0x000fe40000000a00 */
[----:B------:R-:W-:-:S04]  /*0ca0*/  ISETP.NE.U32.AND P0, PT, RZ, UR4, PT ;  /* 0x00000004ff007c0c */ /* 0x000fc8000bf05070 */
[----:B------:R-:W-:-:S13]  /*0cb0*/  ISETP.NE.AND.EX P0, PT, RZ, UR5, PT, P0 ;  /* 0x00000005ff007c0c */ /* 0x000fda000bf05300 */
[----:B------:R-:W-:Y:S05]  /*0cc0*/  @!P0 BRA `(.L_x_8) ;  /* 0x00000000000c8947 */ /* 0x000fea0003800000 */
[----:B------:R-:W0:Y:S02]  /*0cd0*/  LDC.64 R8, c[0x0][0x588] ;  /* 0x00016200ff087b82 */ /* 0x000e240000000a00 */
[----:B0-----:R1:W5:Y:S01]  /*0ce0*/  LDG.E R153, desc[UR36][R8.64] ;  /* 0x0000002408997981 */ /* 0x001362000c1e1900 */
[----:B------:R-:W-:Y:S05]  /*0cf0*/  BRA `(.L_x_7) ;  /* 0x0000000000087947 */ /* 0x000fea0003800000 */
.L_x_8:
[----:B------:R-:W-:Y:S02]  /*0d00*/  ULDC UR4, c[0x0][0x580] ;  /* 0x0001600000047ab9 */ /* 0x000fe40000000800 */
[----:B------:R-:W-:-:S07]  /*0d10*/  IMAD.U32 R153, RZ, RZ, UR4 ;  /* 0x00000004ff997e24 */ /* 0x000fce000f8e00ff */
.L_x_7:
[----:B------:R-:W-:Y:S02]  /*0d20*/  ULDC.64 UR4, c[0x0][0x5a0] ;  /* 0x0001680000047ab9 */ /* 0x000fe40000000a00 */
[----:B------:R-:W-:-:S04]  /*0d30*/  ISETP.NE.U32.AND P0, PT, RZ, UR4, PT ;  /* 0x00000004ff007c0c */ /* 0x000fc8000bf05070 */
[----:B------:R-:W-:-:S13]  /*0d40*/  ISETP.NE.AND.EX P0, PT, RZ, UR5, PT, P0 ;  /* 0x00000005ff007c0c */ /* 0x000fda000bf05300 */
[----:B------:R-:W-:Y:S05]  /*0d50*/  @!P0 BRA `(.L_x_9) ;  /* 0x00000000001c8947 */ /* 0x000fea0003800000 */
[----:B01----:R-:W0:Y:S02]  /*0d60*/  LDC.64 R8, c[0x0][0x5a0] ;  /* 0x00016800ff087b82 */ /* 0x003e240000000a00 */
[----:B0-----:R-:W2:Y:S02]  /*0d70*/  LDG.E.64 R8, desc[UR36][R8.64] ;  /* 0x0000002408087981 */ /* 0x001ea4000c1e1b00 */
[----:B--2---:R-:W-:-:S04]  /*0d80*/  ISETP.NE.U32.AND P0, PT, R8, RZ, PT ;  /* 0x000000ff0800720c */ /* 0x004fc80003f05070 */
[----:B------:R-:W-:-:S13]  /*0d90*/  ISETP.NE.AND.EX P0, PT, R9, RZ, PT, P0 ;  /* 0x000000ff0900720c */ /* 0x000fda0003f05300 */
[----:B------:R-:W-:Y:S05]  /*0da0*/  @!P0 BRA `(.L_x_9) ;  /* 0x0000000000088947 */ /* 0x000fea0003800000 */
[----:B------:R0:W5:Y:S01]  /*0db0*/  LD.E R152, desc[UR36][R8.64] ;  /* 0x0000002408987980 */ /* 0x000162000c101900 */
[----:B------:R-:W-:Y:S05]  /*0dc0*/  BRA `(.L_x_10) ;  /* 0x0000000000247947 */ /* 0x000fea0003800000 */
.L_x_9:
[----:B------:R-:W-:Y:S02]  /*0dd0*/  ULDC.64 UR4, c[0x0][0x590] ;  /* 0x0001640000047ab9 */ /* 0x000fe40000000a00 */
[----:B------:R-:W-:-:S04]  /*0de0*/  ISETP.NE.U32.AND P0, PT, RZ, UR4, PT ;  /* 0x00000004ff007c0c */ /* 0x000fc8000bf05070 */
[----:B------:R-:W-:-:S13]  /*0df0*/  ISETP.NE.AND.EX P0, PT, RZ, UR5, PT, P0 ;  /* 0x00000005ff007c0c */ /* 0x000fda000bf05300 */
[----:B------:R-:W-:Y:S05]  /*0e00*/  @!P0 BRA `(.L_x_11) ;  /* 0x00000000000c8947 */ /* 0x000fea0003800000 */
[----:B01----:R-:W0:Y:S02]  /*0e10*/  LDC.64 R8, c[0x0][0x590] ;  /* 0x00016400ff087b82 */ /* 0x003e240000000a00 */
[----:B0-----:R1:W5:Y:S01]  /*0e20*/  LDG.E R152, desc[UR36][R8.64] ;  /* 0x0000002408987981 */ /* 0x001362000c1e1900 */
[----:B------:R-:W-:Y:S05]  /*0e30*/  BRA `(.L_x_10) ;  /* 0x0000000000087947 */ /* 0x000fea0003800000 */
.L_x_11:
[----:B------:R-:W-:Y:S02]  /*0e40*/  ULDC UR4, c[0x0][0x584] ;  /* 0x0001610000047ab9 */ /* 0x000fe40000000800 */
[----:B------:R-:W-:-:S07]  /*0e50*/  IMAD.U32 R152, RZ, RZ, UR4 ;  /* 0x00000004ff987e24 */ /* 0x000fce000f8e00ff */
.L_x_10:
[----:B------:R-:W2:Y:S01]  /*0e60*/  LDC R2, c[0x0][0x65c] ;  /* 0x00019700ff027b82 */ /* 0x000ea20000000800 */
[----:B------:R-:W-:Y:S01]  /*0e70*/  ULDC UR6, c[0x0][0x28c] ;  /* 0x0000a30000067ab9 */ /* 0x000fe20000000800 */
[----:B------:R-:W-:Y:S01]  /*0e80*/  ISETP.NE.AND P0, PT, R10, 0x2, PT ;  /* 0x000000020a00780c */ /* 0x000fe20003f05270 */
[----:B------:R-:W-:Y:S01]  /*0e90*/  UIADD3 UR6, UR6, 0x1f, URZ ;  /* 0x0000001f06067890 */ /* 0x000fe2000fffe03f */
[----:B01----:R-:W-:Y:S01]  /*0ea0*/  IMAD.U32 R8, RZ, RZ, UR12 ;  /* 0x0000000cff087e24 */ /* 0x003fe2000f8e00ff */
[----:B------:R-:W-:Y:S01]  /*0eb0*/  UMOV UR39, URZ ;  /* 0x0000003f00277c82 */ /* 0x000fe20008000000 */
[----:B------:R-:W-:Y:S01]  /*0ec0*/  IMAD.MOV.U32 R9, RZ, RZ, RZ ;  /* 0x000000ffff097224 */ /* 0x000fe200078e00ff */
[----:B------:R-:W-:Y:S01]  /*0ed0*/  USHF.R.S32.HI UR7, URZ, 0x1f, UR6 ;  /* 0x0000001f3f077899 */ /* 0x000fe20008011406 */
[----:B------:R-:W-:Y:S01]  /*0ee0*/  UMOV UR38, URZ ;  /* 0x0000003f00267c82 */ /* 0x000fe20008000000 */
[----:B------:R-:W-:Y:S02]  /*0ef0*/  ULDC.64 UR8, c[0x0][0x650] ;  /* 0x0001940000087ab9 */ /* 0x000fe40000000a00 */
[----:B------:R-:W-:-:S04]  /*0f00*/  ULEA.HI UR7, UR7, UR6, URZ, 0x5 ;  /* 0x0000000607077291 */ /* 0x000fc8000f8f283f */
[----:B------:R-:W-:Y:S01]  /*0f10*/  USHF.R.S32.HI UR40, URZ, 0x5, UR7 ;  /* 0x000000053f287899 */ /* 0x000fe20008011407 */
[----:B--2---:R-:W-:-:S13]  /*0f20*/  ISETP.NE.AND P1, PT, R2, 0x1, PT ;  /* 0x000000010200780c */ /* 0x004fda0003f25270 */
[----:B------:R-:W0:Y:S01]  /*0f30*/  @P1 LDC R19, c[0x0][0x10] ;  /* 0x00000400ff131b82 */ /* 0x000e220000000800 */
[----:B------:R-:W-:Y:S02]  /*0f40*/  @P1 IMAD.MOV.U32 R7, RZ, RZ, RZ ;  /* 0x000000ffff071224 */ /* 0x000fe400078e00ff */
[----:B------:R-:W-:-:S05]  /*0f50*/  @P1 IMAD.MOV.U32 R17, RZ, RZ, RZ ;  /* 0x000000ffff111224 */ /* 0x000fca00078e00ff */
[----:B------:R-:W1:Y:S01]  /*0f60*/  @!P1 LDC R11, c[0x0][0xc] ;  /* 0x00000300ff0b9b82 */ /* 0x000e620000000800 */
[----:B------:R-:W-:Y:S01]  /*0f70*/  ULDC UR4, c[0x0][0xc] ;  /* 0x0000030000047ab9 */ /* 0x000fe20000000800 */
[----:B------:R-:W-:Y:S02]  /*0f80*/  ULDC UR5, c[0x0][0x10] ;  /* 0x0000040000057ab9 */ /* 0x000fe40000000800 */
[----:B------:R-:W-:-:S04]  /*0f90*/  UIMAD.WIDE.U32 UR4, UR4, UR5, URZ ;  /* 0x00000005040472a5 */ /* 0x000fc8000f8e003f */
[----:B------:R-:W2:Y:S01]  /*0fa0*/  LDC R2, c[0x0][0x14] ;  /* 0x00000500ff027b82 */ /* 0x000ea20000000800 */
[----:B0-----:R-:W-:-:S04]  /*0fb0*/  @P1 IMAD.WIDE.U32 R18, R19, UR12, R6 ;  /* 0x0000000c13121c25 */ /* 0x001fc8000f8e0006 */
[----:B------:R-:W-:Y:S02]  /*0fc0*/  @P1 IMAD.IADD R17, R19, 0x1, R17 ;  /* 0x0000000113111824 */ /* 0x000fe400078e0211 */
[----:B-1----:R-:W-:-:S04]  /*0fd0*/  @!P1 IMAD.WIDE.U32 R8, R6, R11, R8 ;  /* 0x0000000b06089225 */ /* 0x002fc800078e0008 */
[----:B------:R-:W-:Y:S02]  /*0fe0*/  @!P1 IMAD.MOV.U32 R18, RZ, RZ, R8 ;  /* 0x000000ffff129224 */ /* 0x000fe400078e0008 */
[----:B------:R-:W-:Y:S02]  /*0ff0*/  @!P1 IMAD.MOV.U32 R17, RZ, RZ, R9 ;  /* 0x000000ffff119224 */ /* 0x000fe400078e0009 */
[----:B--2---:R-:W-:-:S04]  /*1000*/  IMAD.WIDE.U32 R12, R2, UR4, RZ ;  /* 0x00000004020c7c25 */ /* 0x004fc8000f8e00ff */
[----:B------:R-:W-:Y:S01]  /*1010*/  IMAD R23, R2, UR5, RZ ;  /* 0x0000000502177c24 */ /* 0x000fe2000f8e02ff */
[----:B------:R0:W-:Y:S03]  /*1020*/  STL.64 [R1], R12 ;  /* 0x0000000c01007387 */ /* 0x0001e60000100a00 */
[----:B------:R-:W-:Y:S01]  /*1030*/  IMAD.IADD R23, R13, 0x1, R23 ;  /* 0x000000010d177824 */ /* 0x000fe200078e0217 */
[----:B------:R-:W-:Y:S06]  /*1040*/  @P0 BRA `(.L_x_12) ;  /* 0x0000000000200947 */ /* 0x000fec0003800000 */
[----:B------:R-:W-:Y:S01]  /*1050*/  UISETP.GE.U32.AND UP0, UPT, UR40, 0x16, UPT ;  /* 0x000000162800788c */ /* 0x000fe2000bf06070 */
[----:B------:R-:W-:Y:S01]  /*1060*/  IADD3 R18, P0, R18, R12, RZ ;  /* 0x0000000c12127210 */ /* 0x000fe20007f1e0ff */
[----:B------:R-:W-:Y:S01]  /*1070*/  UIMAD.WIDE.U32 UR4, UR40, -0x45d1745d, URZ ;  /* 0xba2e8ba3280478a5 */ /* 0x000fe2000f8e003f */
[----:B------:R-:W-:-:S03]  /*1080*/  UMOV UR38, URZ ;  /* 0x0000003f00267c82 */ /* 0x000fc60008000000 */
[----:B------:R-:W-:Y:S01]  /*1090*/  USHF.R.U32.HI UR4, URZ, 0x4, UR5 ;  /* 0x000000043f047899 */ /* 0x000fe20008011605 */
[----:B------:R-:W-:-:S03]  /*10a0*/  IMAD.X R17, R23, 0x1, R17, P0 ;  /* 0x0000000117117824 */ /* 0x000fc600000e0611 */
[----:B------:R-:W-:Y:S02]  /*10b0*/  UIMAD UR39, UR4, -0x16, UR40 ;  /* 0xffffffea042778a4 */ /* 0x000fe4000f8e0228 */
[----:B------:R-:W-:-:S12]  /*10c0*/  @UP0 ULOP3.LUT UR38, UR4, 0x1, URZ, 0xc0, !UPT ;  /* 0x0000000104260892 */ /* 0x000fd8000f8ec03f */
.L_x_12:
[----:B------:R-:W-:Y:S01]  /*10d0*/  ISETP.GE.U32.AND P0, PT, R18, UR8, PT ;  /* 0x0000000812007c0c */ /* 0x000fe2000bf06070 */
[----:B------:R-:W-:Y:S01]  /*10e0*/  IMAD.MOV.U32 R19, RZ, RZ, -0x1 ;  /* 0xffffffffff137424 */ /* 0x000fe200078e00ff */
[----:B------:R-:W-:Y:S01]  /*10f0*/  PRMT R8, RZ, 0x7610, R8 ;  /* 0x00007610ff087816 */ /* 0x000fe20000000008 */
[----:B------:R-:W-:Y:S01]  /*1100*/  IMAD.MOV.U32 R22, RZ, RZ, -0x1 ;  /* 0xffffffffff167424 */ /* 0x000fe200078e00ff */
[----:B------:R-:W-:Y:S01]  /*1110*/  ISETP.GE.U32.AND.EX P0, PT, R17, UR9, PT, P0 ;  /* 0x0000000911007c0c */ /* 0x000fe2000bf06100 */
[----:B------:R-:W-:-:S12]  /*1120*/  IMAD.MOV.U32 R2, RZ, RZ, -0x1 ;  /* 0xffffffffff027424 */ /* 0x000fd800078e00ff */
[----:B------:R-:W-:Y:S05]  /*1130*/  @P0 BRA `(.L_x_13) ;  /* 0x00000004002c0947 */ /* 0x000fea0003800000 */
[----:B------:R-:W1:Y:S01]  /*1140*/  LDC.64 R26, c[0x0][0x628] ;  /* 0x00018a00ff1a7b82 */ /* 0x000e620000000a00 */
[----:B------:R-:W-:Y:S02]  /*1150*/  IMAD.MOV.U32 R8, RZ, RZ, R18 ;  /* 0x000000ffff087224 */ /* 0x000fe400078e0012 */
[----:B------:R-:W-:-:S05]  /*1160*/  IMAD.MOV.U32 R9, RZ, RZ, R17 ;  /* 0x000000ffff097224 */ /* 0x000fca00078e0011 */
[----:B------:R-:W2:Y:S08]  /*1170*/  LDC R2, c[0x0][0x630] ;  /* 0x00018c00ff027b82 */ /* 0x000eb00000000800 */
[----:B------:R-:W3:Y:S01]  /*1180*/  LDC.64 R28, c[0x0][0x620] ;  /* 0x00018800ff1c7b82 */ /* 0x000ee20000000a00 */
[----:B-1----:R-:W-:-:S04]  /*1190*/  ISETP.NE.U32.AND P0, PT, R26, RZ, PT ;  /* 0x000000ff1a00720c */ /* 0x002fc80003f05070 */
[----:B------:R-:W-:-:S13]  /*11a0*/  ISETP.NE.AND.EX P0, PT, R27, RZ, PT, P0 ;  /* 0x000000ff1b00720c */ /* 0x000fda0003f05300 */
[----:B--23--:R-:W-:Y:S05]  /*11b0*/  @!P0 BRA `(.L_x_14) ;  /* 0x0000000000288947 */ /* 0x00cfea0003800000 */
[----:B0-----:R-:W0:Y:S02]  /*11c0*/  LDC R13, c[0x0][0x634] ;  /* 0x00018d00ff0d7b82 */ /* 0x001e240000000800 */
[----:B0-----:R-:W-:-:S05]  /*11d0*/  IADD3 R13, P0, R18, R13, RZ ;  /* 0x0000000d120d7210 */ /* 0x001fca0007f1e0ff */
[----:B------:R-:W-:-:S04]  /*11e0*/  IMAD.X R15, RZ, RZ, R17, P0 ;  /* 0x000000ffff0f7224 */ /* 0x000fc800000e0611 */
[----:B------:R-:W-:-:S04]  /*11f0*/  IMAD.WIDE.U32 R8, R15, R26, RZ ;  /* 0x0000001a0f087225 */ /* 0x000fc800078e00ff */
[----:B------:R-:W-:-:S04]  /*1200*/  IMAD.WIDE.U32 R10, P0, R13, R27, R8 ;  /* 0x0000001b0d0a7225 */ /* 0x000fc80007800008 */
[----:B------:R-:W-:-:S04]  /*1210*/  IMAD.WIDE.U32 R8, R13, R26, RZ ;  /* 0x0000001a0d087225 */ /* 0x000fc800078e00ff */
[----:B------:R-:W-:Y:S01]  /*1220*/  IMAD.X R13, RZ, RZ, RZ, P0 ;  /* 0x000000ffff0d7224 */ /* 0x000fe200000e06ff */
[----:B------:R-:W-:Y:S01]  /*1230*/  IADD3 RZ, P0, R9, R10, RZ ;  /* 0x0000000a09ff7210 */ /* 0x000fe20007f1e0ff */
[----:B------:R-:W-:-:S04]  /*1240*/  IMAD.MOV.U32 R12, RZ, RZ, R11 ;  /* 0x000000ffff0c7224 */ /* 0x000fc800078e000b */
[----:B------:R-:W-:-:S08]  /*1250*/  IMAD.WIDE.U32.X R8, R15, R27, R12, P0 ;  /* 0x0000001b0f087225 */ /* 0x000fd000000e040c */
.L_x_14:
[----:B------:R-:W1:Y:S01]  /*1260*/  LDC.64 R32, c[0x0][0x640] ;  /* 0x00019000ff207b82 */ /* 0x000e620000000a00 */
[-C--:B------:R-:W-:Y:S01]  /*1270*/  SHF.R.U64 R30, R8, R2.reuse, R9 ;  /* 0x00000002081e7219 */ /* 0x080fe20000001209 */
[----:B------:R-:W-:Y:S01]  /*1280*/  IMAD.MOV.U32 R19, RZ, RZ, R17 ;  /* 0x000000ffff137224 */ /* 0x000fe200078e0011 */
[----:B------:R-:W-:Y:S01]  /*1290*/  SHF.R.U32.HI R2, RZ, R2, R9 ;  /* 0x00000002ff027219 */ /* 0x000fe20000011609 */
[----:B------:R-:W-:Y:S01]  /*12a0*/  IMAD.MOV.U32 R26, RZ, RZ, 0x1 ;  /* 0x00000001ff1a7424 */ /* 0x000fe200078e00ff */
[----:B------:R-:W-:-:S03]  /*12b0*/  IADD3 R11, P0, RZ, -R30, RZ ;  /* 0x8000001eff0b7210 */ /* 0x000fc60007f1e0ff */
[----:B------:R-:W2:Y:S02]  /*12c0*/  LDC R10, c[0x0][0x618] ;  /* 0x00018600ff0a7b82 */ /* 0x000ea40000000800 */
[----:B------:R-:W-:-:S04]  /*12d0*/  IMAD.X R9, RZ, RZ, ~R2, P0 ;  /* 0x000000ffff097224 */ /* 0x000fc800000e0e02 */
[-C--:B------:R-:W-:Y:S02]  /*12e0*/  IMAD R2, R9, R28.reuse, RZ ;  /* 0x0000001c09027224 */ /* 0x080fe400078e02ff */
[----:B0-----:R-:W0:Y:S01]  /*12f0*/  LDC R13, c[0x0][0x608] ;  /* 0x00018200ff0d7b82 */ /* 0x001e220000000800 */
[----:B------:R-:W-:-:S04]  /*1300*/  IMAD.WIDE.U32 R8, R11, R28, R18 ;  /* 0x0000001c0b087225 */ /* 0x000fc800078e0012 */
[----:B------:R-:W-:Y:S02]  /*1310*/  IMAD R11, R11, R29, R2 ;  /* 0x0000001d0b0b7224 */ /* 0x000fe400078e0202 */
[----:B------:R-:W-:Y:S01]  /*1320*/  IMAD.MOV.U32 R2, RZ, RZ, -0x1 ;  /* 0xffffffffff027424 */ /* 0x000fe200078e00ff */
[----:B------:R-:W3:Y:S01]  /*1330*/  LDC R31, c[0x0][0x658] ;  /* 0x00019600ff1f7b82 */ /* 0x000ee20000000800 */
[----:B------:R-:W-:Y:S01]  /*1340*/  IMAD.IADD R9, R9, 0x1, R11 ;  /* 0x0000000109097824 */ /* 0x000fe200078e020b */
[----:B-1----:R-:W-:-:S04]  /*1350*/  ISETP.NE.U32.AND P0, PT, R32, RZ, PT ;  /* 0x000000ff2000720c */ /* 0x002fc80003f05070 */
[----:B------:R-:W-:Y:S02]  /*1360*/  ISETP.NE.AND.EX P0, PT, R33, RZ, PT, P0 ;  /* 0x000000ff2100720c */ /* 0x000fe40003f05300 */
[----:B------:R-:W1:Y:S01]  /*1370*/  LDC R29, c[0x0][0x600] ;  /* 0x00018000ff1d7b82 */ /* 0x000e620000000800 */
[-CC-:B--2---:R-:W-:Y:S02]  /*1380*/  SHF.R.U64 R27, R8, R10.reuse, R9.reuse ;  /* 0x0000000a081b7219 */ /* 0x184fe40000001209 */
[----:B------:R-:W-:-:S05]  /*1390*/  SHF.R.U32.HI R8, RZ, R10, R9 ;  /* 0x0000000aff087219 */ /* 0x000fca0000011609 */
[----:B------:R-:W2:Y:S01]  /*13a0*/  LDC R22, c[0x0][0x648] ;  /* 0x00019200ff167b82 */ /* 0x000ea20000000800 */
[-CC-:B0-----:R-:W-:Y:S02]  /*13b0*/  SHF.R.U64 R34, R27, R13.reuse, R8.reuse ;  /* 0x0000000d1b227219 */ /* 0x181fe40000001208 */
[----:B------:R-:W-:-:S05]  /*13c0*/  SHF.R.U32.HI R8, RZ, R13, R8 ;  /* 0x0000000dff087219 */ /* 0x000fca0000011608 */
[----:B------:R-:W0:Y:S01]  /*13d0*/  LDC R24, c[0x0][0x638] ;  /* 0x00018e00ff187b82 */ /* 0x000e220000000800 */
[-CC-:B---3--:R-:W-:Y:S02]  /*13e0*/  SHF.R.U64 R36, R34, R31.reuse, R8.reuse ;  /* 0x0000001f22247219 */ /* 0x188fe40000001208 */
[-C--:B------:R-:W-:Y:S02]  /*13f0*/  SHF.L.U32 R2, R2, R31.reuse, RZ ;  /* 0x0000001f02027219 */ /* 0x080fe400000006ff */
[----:B------:R-:W-:Y:S01]  /*1400*/  SHF.R.U32.HI R9, RZ, R31, R8 ;  /* 0x0000001fff097219 */ /* 0x000fe20000011608 */
[----:B------:R-:W-:Y:S01]  /*1410*/  IMAD.MOV.U32 R8, RZ, RZ, R36 ;  /* 0x000000ffff087224 */ /* 0x000fe200078e0024 */
[----:B------:R-:W-:Y:S01]  /*1420*/  LOP3.LUT R15, RZ, R2, RZ, 0x33, !PT ;  /* 0x00000002ff0f7212 */ /* 0x000fe200078e33ff */
[----:B------:R-:W3:Y:S01]  /*1430*/  LDC R28, c[0x0][0x610] ;  /* 0x00018400ff1c7b82 */ /* 0x000ee20000000800 */
[----:B------:R-:W-:Y:S05]  /*1440*/  @!P0 BRA `(.L_x_15) ;  /* 0x0000000000288947 */ /* 0x000fea0003800000 */
[----:B------:R-:W4:Y:S02]  /*1450*/  LDC R13, c[0x0][0x64c] ;  /* 0x00019300ff0d7b82 */ /* 0x000f240000000800 */
[----:B----4-:R-:W-:-:S05]  /*1460*/  IADD3 R13, P0, R36, R13, RZ ;  /* 0x0000000d240d7210 */ /* 0x010fca0007f1e0ff */
        /* <DEDUP_REMOVED lines=8> */
.L_x_15:
[----:B--2---:R-:W-:Y:S01]  /*14f0*/  SHF.R.U64 R7, R8, R22, R9 ;  /* 0x0000001608077219 */ /* 0x004fe20000001209 */
[----:B-1----:R-:W-:Y:S01]  /*1500*/  VIADD R8, R29, 0xffffffff ;  /* 0xffffffff1d087836 */ /* 0x002fe20000000000 */
[----:B------:R-:W-:Y:S01]  /*1510*/  SHF.L.U32 R2, R26, R31, RZ ;  /* 0x0000001f1a027219 */ /* 0x000fe200000006ff */
[----:B------:R-:W-:Y:S01]  /*1520*/  @P1 IMAD R21, R25, R20, R6 ;  /* 0x0000001419151224 */ /* 0x000fe200078e0206 */
[----:B------:R-:W-:Y:S01]  /*1530*/  LOP3.LUT R15, R34, R15, RZ, 0xc0, !PT ;  /* 0x0000000f220f7212 */ /* 0x000fe200078ec0ff */
[----:B------:R-:W-:Y:S01]  /*1540*/  IMAD.MOV R9, RZ, RZ, -R7 ;  /* 0x000000ffff097224 */ /* 0x000fe200078e0a07 */
[----:B------:R-:W-:-:S03]  /*1550*/  LOP3.LUT R8, R27, R8, RZ, 0xc0, !PT ;  /* 0x000000081b087212 */ /* 0x000fc600078ec0ff */
[----:B------:R-:W-:Y:S02]  /*1560*/  IMAD R6, R2, R7, R15 ;  /* 0x0000000702067224 */ /* 0x000fe400078e020f */
[----:B0-----:R-:W-:Y:S02]  /*1570*/  IMAD R2, R9, R24, R36 ;  /* 0x0000001809027224 */ /* 0x001fe400078e0224 */
[----:B---3--:R-:W-:Y:S02]  /*1580*/  IMAD R19, R6, R28, R21 ;  /* 0x0000001c06137224 */ /* 0x008fe400078e0215 */
[----:B------:R-:W-:Y:S02]  /*1590*/  IMAD R2, R2, R29, R8 ;  /* 0x0000001d02027224 */ /* 0x000fe400078e0208 */
[----:B------:R-:W-:-:S03]  /*15a0*/  IMAD.MOV.U32 R6, RZ, RZ, 0x1 ;  /* 0x00000001ff067424 */ /* 0x000fc600078e00ff */
[----:B------:R-:W-:Y:S02]  /*15b0*/  SEL R22, R2, R19, !P1 ;  /* 0x0000001302167207 */ /* 0x000fe40004800000 */
[----:B------:R-:W-:Y:S01]  /*15c0*/  SEL R19, R19, R2, !P1 ;  /* 0x0000000213137207 */ /* 0x000fe20004800000 */
[----:B------:R-:W-:Y:S01]  /*15d0*/  IMAD.MOV.U32 R2, RZ, RZ, R30 ;  /* 0x000000ffff027224 */ /* 0x000fe200078e001e */
[----:B------:R-:W-:-:S07]  /*15e0*/  PRMT R8, R6, 0x7610, R8 ;  /* 0x0000761006087816 */ /* 0x000fce0000000008 */
.L_x_13:
[----:B------:R-:W-:Y:S05]  /*15f0*/  @!P2 BRA `(.L_x_16) ;  /* 0x00000000000ca947 */ /* 0x000fea0003800000 */
[----:B------:R-:W-:Y:S01]  /*1600*/  UCGABAR_WAIT ;  /* 0x0000000000007dc7 */ /* 0x000fe20008000000 */
[----:B------:R-:W-:Y:S01]  /*1610*/  CCTL.IVALL ;  /* 0x00000000ff00798f */ /* 0x000fe20002000000 */
[----:B------:R-:W-:Y:S05]  /*1620*/  BRA `(.L_x_17) ;  /* 0x0000000000047947 */ /* 0x000fea0003800000 */
.L_x_16:
[----:B------:R-:W-:Y:S06]  /*1630*/  BAR.SYNC.DEFER_BLOCKING 0x0 ;  /* 0x0000000000007b1d */ /* 0x000fec0000010000 */
.L_x_17:
[----:B------:R-:W-:Y:S05]  /*1640*/  @!P4 BRA `(.L_x_18) ;  /* 0x000000740068c947 */ /* 0x000fea0003800000 */
[----:B------:R-:W-:-:S13]  /*1650*/  ISETP.GT.U32.AND P0, PT, R35, 0x1, PT ;  /* 0x000000012300780c */ /* 0x000fda0003f04070 */
[----:B------:R-:W-:Y:S05]  /*1660*/  @P0 EXIT ;  /* 0x000000000000094d */ /* 0x000fea0003800000 */
.L_x_19:
[----:B------:R-:W-:-:S08]  /*1670*/  NOP ;  /* 0x0000000000007918 */ /* 0x000fd00000000000 */
[----:B------:R-:W1:Y:S02]  /*1680*/  USETMAXREG.TRY_ALLOC.CTAPOOL UP0, 0xe8 ;  /* 0x000000e8000079c8 */ /* 0x000e640008000600 */
[----:B-1----:R-:W-:-:S13]  /*1690*/  PLOP3.LUT P0, PT, PT, PT, UP0, 0x80, 0x0 ;  /* 0x000000000000781c */ /* 0x002fda0003f0f008 */
[----:B------:R-:W-:Y:S05]  /*16a0*/  @!P0 BRA `(.L_x_19) ;  /* 0xfffffffc00f08947 */ /* 0x000fea000383ffff */
[----:B------:R-:W-:-:S13]  /*16b0*/  LOP3.LUT P0, RZ, R8, 0xff, RZ, 0xc0, !PT ;  /* 0x000000ff08ff7812 */ /* 0x000fda000780c0ff */
[----:B------:R-:W-:Y:S05]  /*16c0*/  @!P0 EXIT ;  /* 0x000000000000894d */ /* 0x000fea0003800000 */
[----:B------:R-:W1:Y:S01]  /*16d0*/  S2UR UR4, SR_CgaCtaId ;  /* 0x00000000000479c3 */ /* 0x000e620000008800 */
[----:B------:R-:W-:Y:S01]  /*16e0*/  VIADD R14, R14, 0xffffffff ;  /* 0xffffffff0e0e7836 */ /* 0x000fe20000000000 */
[CC--:B------:R-:W-:Y:S01]  /*16f0*/  LEA.HI R4, R0.reuse, R3.reuse, RZ, 0x2 ;  /* 0x0000000300047211 */ /* 0x0c0fe200078f10ff */
[----:B------:R-:W-:Y:S01]  /*1700*/  UMOV UR41, 0x400 ;  /* 0x0000040000297882 */ /* 0x000fe20000000000 */
[----:B------:R-:W-:Y:S01]  /*1710*/  LEA.HI R0, R0, R3, RZ, 0x5 ;  /* 0x0000000300007211 */ /* 0x000fe200078f28ff */
[----:B------:R-:W-:Y:S01]  /*1720*/  UISETP.LT.AND UP0, UPT, UR40, 0x1, UPT ;  /* 0x000000012800788c */ /* 0x000fe2000bf01270 */
[----:B------:R-:W-:Y:S01]  /*1730*/  R2UR UR42, R14 ;  /* 0x000000000e2a72ca */ /* 0x000fe200000e0000 */
[----:B------:R-:W-:Y:S01]  /*1740*/  ULDC UR5, c[0x0][0x284] ;  /* 0x0000a10000057ab9 */ /* 0x000fe20000000800 */
[--C-:B------:R-:W-:Y:S01]  /*1750*/  SHF.R.S32.HI R156, RZ, 0x2, R4.reuse ;  /* 0x00000002ff9c7819 */ /* 0x100fe20000011404 */
[----:B------:R-:W-:Y:S01]  /*1760*/  USEL UR43, UR40, 0x1, UP0 ;  /* 0x00000001282b7887 */ /* 0x000fe20008000000 */
[----:B------:R-:W-:Y:S01]  /*1770*/  SHF.R.S32.HI R5, RZ, 0x1f, R4 ;  /* 0x0000001fff057819 */ /* 0x000fe20000011404 */
[----:B------:R-:W-:Y:S01]  /*1780*/  USHF.L.U32 UR44, UR40, 0x1, URZ ;  /* 0x00000001282c7899 */ /* 0x000fe2000800063f */
[----:B------:R-:W-:Y:S01]  /*1790*/  LOP3.LUT R158, R4, 0xfffffffc, RZ, 0xc0, !PT ;  /* 0xfffffffc049e7812 */ /* 0x000fe200078ec0ff */
[----:B------:R-:W-:Y:S01]  /*17a0*/  UIADD3 UR43, -UR43, UR40, URZ ;  /* 0x000000282b2b7290 */ /* 0x000fe2000fffe13f */
[----:B------:R-:W-:-:S02]  /*17b0*/  LEA.HI R5, R5, R156, RZ, 0x3 ;  /* 0x0000009c05057211 */ /* 0x000fc400078f18ff */
[----:B------:R-:W-:Y:S01]  /*17c0*/  ISETP.NE.AND P0, PT, R14, RZ, PT ;  /* 0x000000ff0e00720c */ /* 0x000fe20003f05270 */
[----:B------:R-:W-:Y:S01]  /*17d0*/  IMAD.IADD R158, R3, 0x1, -R158 ;  /* 0x00000001039e7824 */ /* 0x000fe200078e0a9e */
[----:B------:R-:W-:Y:S01]  /*17e0*/  LOP3.LUT R5, R5, 0xfffffff8, RZ, 0xc0, !PT ;  /* 0xfffffff805057812 */ /* 0x000fe200078ec0ff */
[----:B------:R-:W-:Y:S01]  /*17f0*/  USHF.L.U32 UR42, UR42, 0x3, URZ ;  /* 0x000000032a2a7899 */ /* 0x000fe2000800063f */
[----:B------:R-:W-:-:S03]  /*1800*/  SEL R165, RZ, 0x1, P0 ;  /* 0x00000001ffa57807 */ /* 0x000fc60000000000 */
[----:B------:R-:W-:Y:S01]  /*1810*/  IMAD.IADD R156, R156, 0x1, -R5 ;  /* 0x000000019c9c7824 */ /* 0x000fe200078e0a05 */
[----:B-1----:R-:W-:Y:S01]  /*1820*/  ULEA UR41, UR4, UR41, 0x18 ;  /* 0x0000002904297291 */ /* 0x002fe2000f8ec03f */
[----:B------:R-:W-:Y:S01]  /*1830*/  SHF.R.S32.HI R5, RZ, 0x5, R0 ;  /* 0x00000005ff057819 */ /* 0x000fe20000011400 */
[----:B------:R-:W-:Y:S02]  /*1840*/  IMAD.U32 R160, RZ, RZ, UR42 ;  /* 0x0000002affa07e24 */ /* 0x000fe4000f8e00ff */
[----:B------:R-:W-:Y:S01]  /*1850*/  UIADD3 UR45, UR41, 0x170, URZ ;  /* 0x00000170292d7890 */ /* 0x000fe2000fffe03f */
[--C-:B------:R-:W-:Y:S01]  /*1860*/  SHF.R.S32.HI R157, RZ, 0x1f, R156.reuse ;  /* 0x0000001fff9d7819 */ /* 0x100fe2000001149c */
[C-C-:B------:R-:W-:Y:S01]  /*1870*/  IMAD R163, R5.reuse, -0x10, -R156.reuse ;  /* 0xfffffff005a37824 */ /* 0x140fe200078e0a9c */
[C---:B------:R-:W-:Y:S02]  /*1880*/  LOP3.LUT R162, R160.reuse, 0x8, RZ, 0xc0, !PT ;  /* 0x00000008a0a27812 */ /* 0x040fe400078ec0ff */
[----:B------:R-:W-:Y:S01]  /*1890*/  LOP3.LUT R160, R160, 0x8, RZ, 0xc, !PT ;  /* 0x00000008a0a07812 */ /* 0x000fe200078e0cff */
[----:B------:R-:W-:Y:S01]  /*18a0*/  IMAD.U32 R159, RZ, RZ, UR45 ;  /* 0x0000002dff9f7e24 */ /* 0x000fe2000f8e00ff */
[----:B------:R-:W-:Y:S01]  /*18b0*/  LOP3.LUT R162, R162, 0x18, RZ, 0x3c, !PT ;  /* 0x00000018a2a27812 */ /* 0x000fe200078e3cff */
[----:B------:R-:W-:-:S04]  /*18c0*/  IMAD.WIDE R156, R5, 0x10, R156 ;  /* 0x00000010059c7825 */ /* 0x000fc800078e029c */
[----:B------:R-:W-:Y:S02]  /*18d0*/  VIADD R161, R159, UR42 ;  /* 0x0000002a9fa17c36 */ /* 0x000fe40008000000 */
[----:B------:R-:W-:-:S07]  /*18e0*/  VIADD R163, R163, UR5 ;  /* 0x00000005a3a37c36 */ /* 0x000fce0008000000 */
.L_x_299:
[----:B------:R-:W-:Y:S01]  /*18f0*/  SHF.L.U32 R0, R165, 0x1f, RZ ;  /* 0x0000001fa5007819 */ /* 0x000fe200000006ff */
[----:B------:R-:W-:Y:S02]  /*1900*/  ULDC UR4, c[0x0][0x28c] ;  /* 0x0000a30000047ab9 */ /* 0x000fe40000000800 */
[----:B------:R-:W-:Y:S01]  /*1910*/  ISETP.LT.AND P1, PT, RZ, UR4, PT ;  /* 0x00000004ff007c0c */ /* 0x000fe2000bf21270 */
[----:B-1----:R-:W1:Y:S02]  /*1920*/  SYNCS.PHASECHK.TRANS64.TRYWAIT P0, [R159+UR42], R0 ;  /* 0x000000009f0075a7 */ /* 0x002e64000800016a */
[----:B-1-34-:R-:W-:Y:S10]  /*1930*/  @!P0 BRA `(.L_x_20) ;  /* 0x0000008c00508947 */ /* 0x01aff40003800000 */
.L_x_339:
[----:B------:R-:W-:Y:S05]  /*1940*/  @P1 BRA `(.L_x_21) ;  /* 0x0000000000401947 */ /* 0x000fea0003800000 */
[----:B-1----:R-:W-:Y:S01]  /*1950*/  MOV R0, 0x0 ;  /* 0x0000000000007802 */ /* 0x002fe20000000f00 */
[----:B------:R-:W-:Y:S01]  /*1960*/  ULDC.64 UR4, c[0x4][0x68] ;  /* 0x01001a0000047ab9 */ /* 0x000fe20000000a00 */
[----:B------:R-:W-:Y:S01]  /*1970*/  ULDC.64 UR6, c[0x4][0x8] ;  /* 0x0100020000067ab9 */ /* 0x000fe20000000a00 */
[----:B------:R-:W-:Y:S01]  /*1980*/  IMAD.U32 R4, RZ, RZ, UR4 ;  /* 0x00000004ff047e24 */ /* 0x000fe2000f8e00ff */
[----:B------:R1:W2:Y:S01]  /*1990*/  LDC.64 R14, c[0x4][R0] ;  /* 0x01000000000e7b82 */ /* 0x0002a20000000a00 */
[----:B------:R-:W-:Y:S01]  /*19a0*/  IMAD.U32 R5, RZ, RZ, UR5 ;  /* 0x00000005ff057e24 */ /* 0x000fe2000f8e00ff */
[----:B------:R-:W-:Y:S01]  /*19b0*/  ULDC.64 UR4, c[0x4][0x70] ;  /* 0x01001c0000047ab9 */ /* 0x000fe20000000a00 */
[----:B------:R-:W-:Y:S02]  /*19c0*/  IMAD.U32 R10, RZ, RZ, UR6 ;  /* 0x00000006ff0a7e24 */ /* 0x000fe4000f8e00ff */
[----:B------:R-:W-:Y:S02]  /*19d0*/  IMAD.U32 R6, RZ, RZ, UR4 ;  /* 0x00000004ff067e24 */ /* 0x000fe4000f8e00ff */
[----:B------:R-:W-:-:S02]  /*19e0*/  IMAD.U32 R7, RZ, RZ, UR5 ;  /* 0x00000005ff077e24 */ /* 0x000fc4000f8e00ff */
[----:B------:R-:W-:Y:S02]  /*19f0*/  IMAD.U32 R11, RZ, RZ, UR7 ;  /* 0x00000007ff0b7e24 */ /* 0x000fe4000f8e00ff */
[----:B------:R-:W-:Y:S02]  /*1a00*/  IMAD.MOV.U32 R8, RZ, RZ, 0x1e1 ;  /* 0x000001e1ff087424 */ /* 0x000fe400078e00ff */
[----:B0-----:R-:W-:Y:S02]  /*1a10*/  IMAD.MOV.U32 R12, RZ, RZ, 0x1 ;  /* 0x00000001ff0c7424 */ /* 0x001fe400078e00ff */
[----:B-1----:R-:W-:-:S07]  /*1a20*/  IMAD.MOV.U32 R13, RZ, RZ, RZ ;  /* 0x000000ffff0d7224 */ /* 0x002fce00078e00ff */
[----:B------:R-:W-:-:S07]  /*1a30*/  LEPC R20, `(.L_x_21) ;  /* 0x000000001014794e */ /* 0x000fce0000000000 */
[----:B--2--5:R-:W-:Y:S05]  /*1a40*/  CALL.ABS.NOINC R14 ;  /* 0x000000000e007343 */ /* 0x024fea0003c00000 */
.L_x_21:
[----:B-1----:R-:W-:-:S04]  /*1a50*/  LOP3.LUT R0, R16, 0x1, RZ, 0xfc, !PT ;  /* 0x0000000110007812 */ /* 0x002fc800078efcff */
[----:B------:R-:W-:-:S13]  /*1a60*/  ISETP.NE.AND P0, PT, R0, 0x3, PT ;  /* 0x000000030000780c */ /* 0x000fda0003f05270 */
[----:B------:R-:W-:Y:S05]  /*1a70*/  @!P0 BRA `(.L_x_22) ;  /* 0x0000000000048947 */ /* 0x000fea0003800000 */
[----:B------:R-:W-:Y:S01]  /*1a80*/  BPT.TRAP 0x1 ;  /* 0x000000040000795c */ /* 0x000fe20000300000 */
.L_x_22:
[----:B------:R-:W-:Y:S02]  /*1a90*/  IMAD.U32 R3, RZ, RZ, UR39 ;  /* 0x00000027ff037e24 */ /* 0x000fe4000f8e00ff */
[----:B------:R-:W-:-:S03]  /*1aa0*/  IMAD.U32 R0, RZ, RZ, UR38 ;  /* 0x00000026ff007e24 */ /* 0x000fc6000f8e00ff */
[----:B------:R-:W-:Y:S02]  /*1ab0*/  LEA R3, R3, UR41, 0x3 ;  /* 0x0000002903037c11 */ /* 0x000fe4000f8e18ff */
[----:B------:R-:W-:-:S04]  /*1ac0*/  SHF.L.U32 R0, R0, 0x1f, RZ ;  /* 0x0000001f00007819 */ /* 0x000fc800000006ff */
[----:B------:R1:W2:Y:S01]  /*1ad0*/  SYNCS.PHASECHK.TRANS64.TRYWAIT P1, [R3+URZ], R0 ;  /* 0x00000000030075a7 */ /* 0x0002a2000802017f */
[----:B------:R-:W-:Y:S05]  /*1ae0*/  @!P0 BRA `(.L_x_23) ;  /* 0x0000000000048947 */ /* 0x000fea0003800000 */
[----:B------:R-:W-:Y:S01]  /*1af0*/  BPT.TRAP 0x1 ;  /* 0x000000040000795c */ /* 0x000fe20000300000 */
.L_x_23:
[----:B------:R-:W-:-:S05]  /*1b00*/  IMAD.U32 R4, RZ, RZ, UR43 ;  /* 0x0000002bff047e24 */ /* 0x000fca000f8e00ff */
[----:B------:R-:W-:Y:S01]  /*1b10*/  ISETP.GE.AND P2, PT, R4, 0x1, PT ;  /* 0x000000010400780c */ /* 0x000fe20003f46270 */
[----:B--2---:R-:W-:-:S12]  /*1b20*/  @P1 BRA `(.L_x_24) ;  /* 0x0000000000081947 */ /* 0x004fd80003800000 */
[----:B------:R-:W2:Y:S02]  /*1b30*/  SYNCS.PHASECHK.TRANS64.TRYWAIT P1, [R3+URZ], R0 ;  /* 0x00000000030075a7 */ /* 0x000ea4000802017f */
[----:B--2---:R-:W-:Y:S05]  /*1b40*/  @!P1 BRA `(.L_x_25) ;  /* 0x0000008800e09947 */ /* 0x004fea0003800000 */
.L_x_24:
[----:B------:R-:W-:Y:S05]  /*1b50*/  WARPSYNC.ALL ;  /* 0x0000000000007948 */ /* 0x000fea0003800000 */
[----:B------:R-:W-:Y:S01]  /*1b60*/  UIADD3 UR4, UR41, 0x280, URZ ;  /* 0x0000028029047890 */ /* 0x000fe2000fffe03f */
[----:B------:R-:W-:Y:S01]  /*1b70*/  WARPGROUP.ARRIVE ;  /* 0x00000000000079c5 */ /* 0x000fe20000000000 */
[----:B------:R-:W-:Y:S02]  /*1b80*/  UIADD3 UR5, UR41, 0xb280, URZ ;  /* 0x0000b28029057890 */ /* 0x000fe4000fffe03f */
[----:B------:R-:W-:Y:S02]  /*1b90*/  USHF.R.U32.HI UR4, URZ, 0x4, UR4 ;  /* 0x000000043f047899 */ /* 0x000fe40008011604 */
[----:B------:R-:W-:-:S02]  /*1ba0*/  USHF.R.U32.HI UR5, URZ, 0x4, UR5 ;  /* 0x000000043f057899 */ /* 0x000fc40008011605 */
[----:B------:R-:W-:Y:S02]  /*1bb0*/  ULOP3.LUT UR4, UR4, 0x3fff, URZ, 0xc0, !UPT ;  /* 0x00003fff04047892 */ /* 0x000fe4000f8ec03f */
[----:B------:R-:W-:Y:S02]  /*1bc0*/  ULOP3.LUT UR5, UR5, 0x3fff, URZ, 0xc0, !UPT ;  /* 0x00003fff05057892 */ /* 0x000fe4000f8ec03f */
[----:B------:R-:W-:Y:S02]  /*1bd0*/  ULOP3.LUT UR10, UR4, 0x10000, URZ, 0xfc, !UPT ;  /* 0x00010000040a7892 */ /* 0x000fe4000f8efc3f */
[----:B------:R-:W-:Y:S02]  /*1be0*/  ULOP3.LUT UR9, UR5, 0x10000, URZ, 0xfc, !UPT ;  /* 0x0001000005097892 */ /* 0x000fe4000f8efc3f */
[----:B------:R-:W-:Y:S02]  /*1bf0*/  ULEA UR4, UR39, UR10, 0x7 ;  /* 0x0000000a27047291 */ /* 0x000fe4000f8e383f */
[----:B------:R-:W-:Y:S01]  /*1c00*/  ULEA UR6, UR39, UR9, 0x9 ;  /* 0x0000000927067291 */ /* 0x000fe2000f8e483f */
[----:B------:R-:W-:Y:S01]  /*1c10*/  UMOV UR5, 0xc0000010 ;  /* 0xc000001000057882 */ /* 0x000fe20000000000 */
[----:B------:R-:W-:-:S07]  /*1c20*/  UMOV UR7, 0xc0000010 ;  /* 0xc000001000077882 */ /* 0x000fce0000000000 */
[----:B------:R-:W-:Y:S03]  /*1c30*/  IGMMA.64x256x32.S8.S8 R24, gdesc[UR4], RZ, !UPT, gsb0 ;  /* 0x06600000041879f1 */ /* 0x000fe6000c0410ff */
[----:B------:R-:W-:Y:S02]  /*1c40*/  WARPGROUP.DEPBAR.LE gsb0, 0x0 ;  /* 0x00008000000079c5 */ /* 0x000fe40000010000 */
[----:B------:R-:W-:Y:S05]  /*1c50*/  @!P2 BRA `(.L_x_26) ;  /* 0x0000000000b8a947 */ /* 0x000fea0003800000 */
[----:B------:R-:W-:Y:S01]  /*1c60*/  UIADD3 UR4, UR39, 0x1, URZ ;  /* 0x0000000127047890 */ /* 0x000fe2000fffe03f */
[----:B-12---:R-:W-:Y:S02]  /*1c70*/  IMAD.U32 R0, RZ, RZ, UR43 ;  /* 0x0000002bff007e24 */ /* 0x006fe4000f8e00ff */
[----:B------:R-:W-:Y:S01]  /*1c80*/  IMAD.U32 R3, RZ, RZ, UR39 ;  /* 0x00000027ff037e24 */ /* 0x000fe2000f8e00ff */
[----:B------:R-:W-:-:S04]  /*1c90*/  UISETP.NE.AND UP0, UPT, UR4, 0x16, UPT ;  /* 0x000000160400788c */ /* 0x000fc8000bf05270 */
[----:B------:R-:W-:Y:S02]  /*1ca0*/  USEL UR5, URZ, 0x1, UP0 ;  /* 0x000000013f057887 */ /* 0x000fe40008000000 */
[----:B------:R-:W-:Y:S02]  /*1cb0*/  USEL UR8, UR4, URZ, UP0 ;  /* 0x0000003f04087287 */ /* 0x000fe40008000000 */
[----:B------:R-:W-:-:S06]  /*1cc0*/  ULOP3.LUT UR5, UR38, UR5, URZ, 0x3c, !UPT ;  /* 0x0000000526057292 */ /* 0x000fcc000f8e3c3f */
[----:B------:R-:W-:-:S07]  /*1cd0*/  IMAD.U32 R6, RZ, RZ, UR5 ;  /* 0x00000005ff067e24 */ /* 0x000fce000f8e00ff */
.L_x_33:
[----:B------:R-:W-:Y:S05]  /*1ce0*/  @!P0 BRA `(.L_x_27) ;  /* 0x0000000000048947 */ /* 0x000fea0003800000 */
[----:B------:R-:W-:Y:S01]  /*1cf0*/  BPT.TRAP 0x1 ;  /* 0x000000040000795c */ /* 0x000fe20000300000 */
.L_x_27:
[----:B------:R-:W-:Y:S01]  /*1d00*/  ULEA UR4, UR8, UR41, 0x3 ;  /* 0x0000002908047291 */ /* 0x000fe2000f8e183f */
[----:B------:R-:W-:-:S08]  /*1d10*/  SHF.L.U32 R4, R6, 0x1f, RZ ;  /* 0x0000001f06047819 */ /* 0x000fd000000006ff */
[----:B------:R1:W2:Y:S01]  /*1d20*/  SYNCS.PHASECHK.TRANS64.TRYWAIT P1, [UR4], R4 ;  /* 0x00000004ff0075a7 */ /* 0x0002a20008020144 */
[----:B------:R-:W-:Y:S05]  /*1d30*/  @!P0 BRA `(.L_x_28) ;  /* 0x0000000000048947 */ /* 0x000fea0003800000 */
[----:B------:R-:W-:Y:S01]  /*1d40*/  BPT.TRAP 0x1 ;  /* 0x000000040000795c */ /* 0x000fe20000300000 */
.L_x_28:
[----:B--2---:R-:W-:Y:S05]  /*1d50*/  @P1 BRA `(.L_x_29) ;  /* 0x0000000000081947 */ /* 0x004fea0003800000 */
[----:B------:R-:W2:Y:S02]  /*1d60*/  SYNCS.PHASECHK.TRANS64.TRYWAIT P1, [UR4], R4 ;  /* 0x00000004ff0075a7 */ /* 0x000ea40008020144 */
[----:B--2---:R-:W-:Y:S05]  /*1d70*/  @!P1 BRA `(.L_x_30) ;  /* 0x0000008800689947 */ /* 0x004fea0003800000 */
.L_x_29:
[----:B------:R-:W-:Y:S01]  /*1d80*/  ULEA UR4, UR8, UR10, 0x7 ;  /* 0x0000000a08047291 */ /* 0x000fe2000f8e383f */
[----:B------:R-:W-:Y:S01]  /*1d90*/  WARPGROUP.ARRIVE ;  /* 0x00000000000079c5 */ /* 0x000fe20000000000 */
[----:B------:R-:W-:Y:S01]  /*1da0*/  ULEA UR6, UR8, UR9, 0x9 ;  /* 0x0000000908067291 */ /* 0x000fe2000f8e483f */
[----:B------:R-:W-:Y:S01]  /*1db0*/  UMOV UR5, 0xc0000010 ;  /* 0xc000001000057882 */ /* 0x000fe20000000000 */
[----:B------:R-:W-:-:S07]  /*1dc0*/  UMOV UR7, 0xc0000010 ;  /* 0xc000001000077882 */ /* 0x000fce0000000000 */
[----:B------:R-:W-:Y:S03]  /*1dd0*/  IGMMA.64x256x32.S8.S8 R24, gdesc[UR4], R24, gsb0 ;  /* 0x06600000041879f1 */ /* 0x000fe60008041018 */
[----:B------:R-:W-:Y:S02]  /*1de0*/  WARPGROUP.DEPBAR.LE gsb0, 0x0 ;  /* 0x00008000000079c5 */ /* 0x000fe40000010000 */
[----:B------:R-:W-:Y:S05]  /*1df0*/  @!P0 BRA `(.L_x_31) ;  /* 0x0000000000048947 */ /* 0x000fea0003800000 */
[----:B------:R-:W-:Y:S01]  /*1e00*/  BPT.TRAP 0x1 ;  /* 0x000000040000795c */ /* 0x000fe20000300000 */
.L_x_31:
[----:B------:R-:W-:-:S13]  /*1e10*/  ISETP.NE.AND P1, PT, R154, RZ, PT ;  /* 0x000000ff9a00720c */ /* 0x000fda0003f25270 */
[----:B-12---:R-:W-:-:S05]  /*1e20*/  @P1 LEA R4, R3, UR41, 0x3 ;  /* 0x0000002903041c11 */ /* 0x006fca000f8e18ff */
[----:B------:R-:W-:-:S05]  /*1e30*/  @P1 VIADD R4, R4, 0xb0 ;  /* 0x000000b004041836 */ /* 0x000fca0000000000 */
[----:B------:R-:W-:-:S04]  /*1e40*/  @P1 PRMT R4, R155, 0x654, R4 ;  /* 0x000006549b041816 */ /* 0x000fc80000000004 */
[----:B------:R1:W-:Y:S01]  /*1e50*/  @P1 SYNCS.ARRIVE.TRANS64.RED.A1T0 RZ, [R4+URZ], RZ ;  /* 0x000000ff04ff19a7 */ /* 0x0003e2000810043f */
[----:B------:R-:W-:-:S13]  /*1e60*/  ISETP.GT.U32.AND P1, PT, R16, 0x1, PT ;  /* 0x000000011000780c */ /* 0x000fda0003f24070 */
[----:B-1----:R-:W-:Y:S05]  /*1e70*/  @P1 BRA `(.L_x_32) ;  /* 0x0000000000041947 */ /* 0x002fea0003800000 */
[----:B------:R-:W-:Y:S01]  /*1e80*/  BPT.TRAP 0x1 ;  /* 0x000000040000795c */ /* 0x000fe20000300000 */
.L_x_32:
[----:B------:R-:W-:Y:S01]  /*1e90*/  UIADD3 UR8, UR8, 0x1, URZ ;  /* 0x0000000108087890 */ /* 0x000fe2000fffe03f */
[C---:B------:R-:W-:Y:S01]  /*1ea0*/  ISETP.GT.AND P2, PT, R0.reuse, 0x1, PT ;  /* 0x000000010000780c */ /* 0x040fe20003f44270 */
[----:B------:R-:W-:Y:S02]  /*1eb0*/  VIADD R3, R3, 0x1 ;  /* 0x0000000103037836 */ /* 0x000fe40000000000 */
[----:B------:R-:W-:Y:S01]  /*1ec0*/  UISETP.NE.AND UP0, UPT, UR8, 0x16, UPT ;  /* 0x000000160800788c */ /* 0x000fe2000bf05270 */
[----:B------:R-:W-:Y:S02]  /*1ed0*/  VIADD R0, R0, 0xffffffff ;  /* 0xffffffff00007836 */ /* 0x000fe40000000000 */
[C---:B------:R-:W-:Y:S01]  /*1ee0*/  ISETP.NE.AND P1, PT, R3.reuse, 0x16, PT ;  /* 0x000000160300780c */ /* 0x040fe20003f25270 */
[----:B------:R-:W-:Y:S02]  /*1ef0*/  USEL UR4, URZ, 0x1, UP0 ;  /* 0x000000013f047887 */ /* 0x000fe40008000000 */
[----:B------:R-:W-:Y:S01]  /*1f00*/  USEL UR8, UR8, URZ, UP0 ;  /* 0x0000003f08087287 */ /* 0x000fe20008000000 */
[----:B------:R-:W-:-:S03]  /*1f10*/  SEL R3, R3, RZ, P1 ;  /* 0x000000ff03037207 */ /* 0x000fc60000800000 */
[----:B------:R-:W-:Y:S01]  /*1f20*/  LOP3.LUT R6, R6, UR4, RZ, 0x3c, !PT ;  /* 0x0000000406067c12 */ /* 0x000fe2000f8e3cff */
[----:B------:R-:W-:Y:S07]  /*1f30*/  @P2 BRA `(.L_x_33) ;  /* 0xfffffffc00682947 */ /* 0x000fee000383ffff */
.L_x_26:
[----:B-12---:R-:W1:Y:S01]  /*1f40*/  LDC R0, c[0x0][0x28c] ;  /* 0x0000a300ff007b82 */ /* 0x006e620000000800 */
[----:B------:R2:W-:Y:S01]  /*1f50*/  SYNCS.ARRIVE.TRANS64.A1T0 RZ, [R160+UR45], RZ ;  /* 0x000000ffa0ff79a7 */ /* 0x0005e2000810002d */
[----:B-1----:R-:W-:-:S13]  /*1f60*/  ISETP.GE.AND P1, PT, R0, 0x1, PT ;  /* 0x000000010000780c */ /* 0x002fda0003f26270 */
[----:B--2---:R-:W-:Y:S05]  /*1f70*/  @!P1 BRA `(.L_x_34) ;  /* 0x0000000000449947 */ /* 0x004fea0003800000 */
[----:B------:R-:W-:Y:S05]  /*1f80*/  @!P0 BRA `(.L_x_35) ;  /* 0x0000000000048947 */ /* 0x000fea0003800000 */
[----:B------:R-:W-:Y:S01]  /*1f90*/  BPT.TRAP 0x1 ;  /* 0x000000040000795c */ /* 0x000fe20000300000 */
.L_x_35:
[----:B------:R-:W-:-:S13]  /*1fa0*/  ISETP.NE.AND P0, PT, R154, RZ, PT ;  /* 0x000000ff9a00720c */ /* 0x000fda0003f05270 */
[----:B------:R-:W-:-:S05]  /*1fb0*/  VOTEU.ANY UP0, P0 ;  /* 0x00000000003f7886 */ /* 0x000fca0000000100 */
[----:B------:R-:W-:-:S06]  /*1fc0*/  @UP0 UIADD3 UR4, UR43, UR39, URZ ;  /* 0x000000272b040290 */ /* 0x000fcc000fffe03f */
[----:B------:R-:W-:Y:S02]  /*1fd0*/  IMAD.U32 R4, RZ, RZ, UR4 ;  /* 0x00000004ff047e24 */ /* 0x000fe4000f8e00ff */
[----:B------:R-:W-:Y:S02]  /*1fe0*/  IMAD.U32 R3, RZ, RZ, UR4 ;  /* 0x00000004ff037e24 */ /* 0x000fe4000f8e00ff */
[----:B------:R-:W-:-:S05]  /*1ff0*/  @P0 IMAD.WIDE.U32 R4, R4, -0x45d1745d, RZ ;  /* 0xba2e8ba304040825 */ /* 0x000fca00078e00ff */
[----:B------:R-:W-:-:S05]  /*2000*/  @P0 SHF.R.U32.HI R0, RZ, 0x4, R5 ;  /* 0x00000004ff000819 */ /* 0x000fca0000011605 */
[----:B------:R-:W-:-:S05]  /*2010*/  @P0 IMAD R0, R0, -0x16, R3 ;  /* 0xffffffea00000824 */ /* 0x000fca00078e0203 */
[----:B------:R-:W-:-:S05]  /*2020*/  @P0 LEA R0, R0, UR41, 0x3 ;  /* 0x0000002900000c11 */ /* 0x000fca000f8e18ff */
[----:B------:R-:W-:-:S05]  /*2030*/  @P0 VIADD R0, R0, 0xb0 ;  /* 0x000000b000000836 */ /* 0x000fca0000000000 */
[----:B------:R-:W-:-:S04]  /*2040*/  @P0 PRMT R0, R155, 0x654, R0 ;  /* 0x000006549b000816 */ /* 0x000fc80000000000 */
[----:B------:R1:W-:Y:S01]  /*2050*/  @P0 SYNCS.ARRIVE.TRANS64.RED.A1T0 RZ, [R0+URZ], RZ ;  /* 0x000000ff00ff09a7 */ /* 0x0003e2000810043f */
[----:B------:R-:W-:-:S13]  /*2060*/  ISETP.GT.U32.AND P0, PT, R16, 0x1, PT ;  /* 0x000000011000780c */ /* 0x000fda0003f04070 */
[----:B-1----:R-:W-:Y:S05]  /*2070*/  @P0 BRA `(.L_x_34) ;  /* 0x0000000000040947 */ /* 0x002fea0003800000 */
[----:B------:R-:W-:Y:S01]  /*2080*/  BPT.TRAP 0x1 ;  /* 0x000000040000795c */ /* 0x000fe20000300000 */
.L_x_34:
[----:B------:R-:W-:Y:S01]  /*2090*/  SHF.L.U32 R0, R165, 0x1f, RZ ;  /* 0x0000001fa5007819 */ /* 0x000fe200000006ff */
[----:B------:R-:W-:Y:S01]  /*20a0*/  UIADD3 UR39, UR44, UR39, URZ ;  /* 0x000000272c277290 */ /* 0x000fe2000fffe03f */
[----:B------:R-:W1:Y:S01]  /*20b0*/  LDC R7, c[0x0][0x288] ;  /* 0x0000a200ff077b82 */ /* 0x000e620000000800 */
[----:B------:R-:W-:Y:S01]  /*20c0*/  UISETP.GE.U32.AND UP1, UPT, UR44, 0x16, UPT ;  /* 0x000000162c00788c */ /* 0x000fe2000bf26070 */
[----:B------:R-:W-:Y:S01]  /*20d0*/  IMAD.SHL.U32 R10, R158, 0x2, RZ ;  /* 0x000000029e0a7824 */ /* 0x000fe200078e00ff */
[----:B------:R-:W-:Y:S02]  /*20e0*/  UISETP.GT.U32.AND UP0, UPT, UR39, 0x15, UPT ;  /* 0x000000152700788c */ /* 0x000fe4000bf04070 */
[----:B------:R-:W-:Y:S02]  /*20f0*/  UIMAD.WIDE.U32 UR4, UR39, -0x45d1745d, URZ ;  /* 0xba2e8ba3270478a5 */ /* 0x000fe4000f8e003f */
[----:B------:R-:W-:Y:S01]  /*2100*/  UISETP.LT.U32.AND UP0, UPT, UR44, 0x16, UP0 ;  /* 0x000000162c00788c */ /* 0x000fe20008701070 */
[----:B------:R-:W2:Y:S01]  /*2110*/  SYNCS.PHASECHK.TRANS64.TRYWAIT P0, [R159+UR42+0x10], R0 ;  /* 0x000010009f0075a7 */ /* 0x000ea2000800016a */
[----:B------:R-:W-:Y:S01]  /*2120*/  USHF.R.U32.HI UR4, URZ, 0x4, UR5 ;  /* 0x000000043f047899 */ /* 0x000fe20008011605 */
[----:B------:R-:W-:Y:S01]  /*2130*/  SHF.R.S32.HI R11, RZ, 0x1f, R10 ;  /* 0x0000001fff0b7819 */ /* 0x000fe2000001140a */
[----:B------:R-:W-:-:S02]  /*2140*/  USEL UR6, URZ, 0x1, !UP0 ;  /* 0x000000013f067887 */ /* 0x000fc4000c000000 */
[----:B------:R-:W-:Y:S02]  /*2150*/  UIMAD UR39, UR4, -0x16, UR39 ;  /* 0xffffffea042778a4 */ /* 0x000fe4000f8e0227 */
[----:B------:R-:W-:-:S04]  /*2160*/  ULOP3.LUT UR38, UR38, UR6, URZ, 0x3c, !UPT ;  /* 0x0000000626267292 */ /* 0x000fc8000f8e3c3f */
[----:B------:R-:W-:Y:S01]  /*2170*/  @UP1 ULOP3.LUT UR38, UR38, 0x1, UR4, 0x78, !UPT ;  /* 0x0000000126261892 */ /* 0x000fe2000f8e7804 */
[----:B-12---:R-:W-:Y:S11]  /*2180*/  @!P0 BRA `(.L_x_36) ;  /* 0x00000084007c8947 */ /* 0x006ff60003800000 */
.L_x_340:
[----:B-1----:R-:W-:Y:S01]  /*2190*/  IMAD.SHL.U32 R0, R19, 0x40, RZ ;  /* 0x0000004013007824 */ /* 0x002fe200078e00ff */
[----:B------:R-:W-:Y:S01]  /*21a0*/  ULDC UR6, c[0x0][0x284] ;  /* 0x0000a10000067ab9 */ /* 0x000fe20000000800 */
[----:B------:R-:W-:Y:S01]  /*21b0*/  IMAD.SHL.U32 R14, R22, 0x100, RZ ;  /* 0x00000100160e7824 */ /* 0x000fe200078e00ff */
[----:B------:R-:W-:Y:S01]  /*21c0*/  SHF.R.S32.HI R20, RZ, 0x1f, R2 ;  /* 0x0000001fff147819 */ /* 0x000fe20000011402 */
[----:B------:R-:W-:Y:S01]  /*21d0*/  ULDC.64 UR4, c[0x0][0x5d0] ;  /* 0x0001740000047ab9 */ /* 0x000fe20000000a00 */
[----:B------:R-:W-:Y:S01]  /*21e0*/  ISETP.GE.AND P0, PT, R0, UR6, PT ;  /* 0x0000000600007c0c */ /* 0x000fe2000bf06270 */
[----:B------:R-:W-:Y:S01]  /*21f0*/  IMAD.WIDE.U32 R4, R2, UR4, R10 ;  /* 0x0000000402047c25 */ /* 0x000fe2000f8e000a */
[----:B------:R-:W-:Y:S02]  /*2200*/  SHF.R.S32.HI R15, RZ, 0x1f, R14 ;  /* 0x0000001fff0f7819 */ /* 0x000fe4000001140e */
[----:B------:R-:W-:Y:S01]  /*2210*/  ISETP.GE.OR P0, PT, R14, R7, P0 ;  /* 0x000000070e00720c */ /* 0x000fe20000706670 */
[----:B------:R-:W-:Y:S01]  /*2220*/  IMAD R3, R20, UR4, RZ ;  /* 0x0000000414037c24 */ /* 0x000fe2000f8e02ff */
[----:B------:R-:W-:-:S03]  /*2230*/  IADD3 R4, P1, R14, R4, RZ ;  /* 0x000000040e047210 */ /* 0x000fc60007f3e0ff */
[----:B------:R-:W-:-:S05]  /*2240*/  IMAD R3, R2, UR5, R3 ;  /* 0x0000000502037c24 */ /* 0x000fca000f8e0203 */
[----:B------:R-:W-:-:S03]  /*2250*/  IADD3.X R5, R15, R5, R3, P1, !PT ;  /* 0x000000050f057210 */ /* 0x000fc60000ffe403 */
[----:B------:R-:W-:Y:S05]  /*2260*/  @P0 BRA `(.L_x_37) ;  /* 0x0000006000b00947 */ /* 0x000fea0003800000 */
[----:B0-----:R-:W0:Y:S01]  /*2270*/  LDC.64 R12, c[0x0][0x5c8] ;  /* 0x00017200ff0c7b82 */ /* 0x001e220000000a00 */
[----:B------:R-:W-:Y:S01]  /*2280*/  IMAD.WIDE R8, R19, 0x40, R156 ;  /* 0x0000004013087825 */ /* 0x000fe200078e029c */
[----:B------:R-:W-:Y:S01]  /*2290*/  ULDC.64 UR4, c[0x0][0x5c0] ;  /* 0x0001700000047ab9 */ /* 0x000fe20000000a00 */
[----:B------:R-:W-:Y:S02]  /*22a0*/  BSSY B0, `(.L_x_37) ;  /* 0x0000628000007945 */ /* 0x000fe40003800000 */
[----:B------:R-:W-:Y:S02]  /*22b0*/  IMAD.IADD R22, R163, 0x1, -R0 ;  /* 0x00000001a3167824 */ /* 0x000fe400078e0a00 */
[-C--:B0-----:R-:W-:Y:S02]  /*22c0*/  IMAD R3, R9, R12.reuse, RZ ;  /* 0x0000000c09037224 */ /* 0x081fe400078e02ff */
[----:B------:R-:W-:-:S04]  /*22d0*/  IMAD.WIDE.U32 R4, R8, R12, R4 ;  /* 0x0000000c08047225 */ /* 0x000fc800078e0004 */
[----:B------:R-:W-:Y:S01]  /*22e0*/  IMAD R3, R8, R13, R3 ;  /* 0x0000000d08037224 */ /* 0x000fe200078e0203 */
[----:B------:R-:W-:-:S03]  /*22f0*/  IADD3 R4, P0, R4, UR4, RZ ;  /* 0x0000000404047c10 */ /* 0x000fc6000ff1e0ff */
[----:B------:R-:W-:Y:S01]  /*2300*/  IMAD.IADD R3, R5, 0x1, R3 ;  /* 0x0000000105037824 */ /* 0x000fe200078e0203 */
[----:B------:R-:W-:-:S04]  /*2310*/  LEA R6, P1, R12, R4, 0x3 ;  /* 0x000000040c067211 */ /* 0x000fc800078218ff */
[----:B------:R-:W-:Y:S01]  /*2320*/  IADD3.X R5, R3, UR5, RZ, P0, !PT ;  /* 0x0000000503057c10 */ /* 0x000fe200087fe4ff */
[----:B------:R-:W-:Y:S01]  /*2330*/  IMAD R3, R158, -0x2, R7 ;  /* 0xfffffffe9e037824 */ /* 0x000fe200078e0207 */
[----:B-----5:R-:W-:Y:S02]  /*2340*/  ISETP.NE.AND P0, PT, R152, RZ, PT ;  /* 0x000000ff9800720c */ /* 0x020fe40003f05270 */
[----:B------:R-:W-:Y:S01]  /*2350*/  LEA.HI.X R7, R12, R5, R13, 0x3, P1 ;  /* 0x000000050c077211 */ /* 0x000fe200008f1c0d */
[----:B------:R-:W-:-:S10]  /*2360*/  IMAD.IADD R0, R3, 0x1, -R14 ;  /* 0x0000000103007824 */ /* 0x000fd400078e0a0e */
[----:B------:R-:W-:Y:S05]  /*2370*/  @!P0 BRA `(.L_x_38) ;  /* 0x0000004800608947 */ /* 0x000fea0003800000 */
[----:B------:R-:W0:Y:S01]  /*2380*/  LDC.64 R166, c[0x0][0x5b0] ;  /* 0x00016c00ffa67b82 */ /* 0x000e220000000a00 */
[----:B------:R-:W-:Y:S01]  /*2390*/  ULDC.64 UR4, c[0x0][0x5b8] ;  /* 0x00016e0000047ab9 */ /* 0x000fe20000000a00 */
[----:B------:R-:W-:Y:S01]  /*23a0*/  ISETP.GE.AND P1, PT, R22, 0x1, PT ;  /* 0x000000011600780c */ /* 0x000fe20003f26270 */
[----:B------:R-:W-:Y:S01]  /*23b0*/  IMAD.WIDE.U32 R10, R2, UR4, R10 ;  /* 0x00000004020a7c25 */ /* 0x000fe2000f8e000a */
[----:B------:R-:W-:Y:S02]  /*23c0*/  BSSY B1, `(.L_x_39) ;  /* 0x000000e000017945 */ /* 0x000fe40003800000 */
[----:B------:R-:W-:Y:S01]  /*23d0*/  ISETP.LT.OR P5, PT, R0, 0x1, !P1 ;  /* 0x000000010000780c */ /* 0x000fe20004fa1670 */
[----:B------:R-:W-:Y:S01]  /*23e0*/  IMAD R3, R20, UR4, RZ ;  /* 0x0000000414037c24 */ /* 0x000fe2000f8e02ff */
[----:B------:R-:W1:Y:S01]  /*23f0*/  LDC.64 R12, c[0x0][0x5a8] ;  /* 0x00016a00ff0c7b82 */ /* 0x000e620000000a00 */
[----:B------:R-:W-:Y:S02]  /*2400*/  IADD3 R14, P0, R14, R10, RZ ;  /* 0x0000000a0e0e7210 */ /* 0x000fe40007f1e0ff */
[----:B------:R-:W-:-:S05]  /*2410*/  IMAD R3, R2, UR5, R3 ;  /* 0x0000000502037c24 */ /* 0x000fca000f8e0203 */
[----:B------:R-:W-:Y:S01]  /*2420*/  IADD3.X R15, R15, R11, R3, P0, !PT ;  /* 0x0000000b0f0f7210 */ /* 0x000fe200007fe403 */
[-C--:B0-----:R-:W-:Y:S02]  /*2430*/  IMAD R10, R9, R166.reuse, RZ ;  /* 0x000000a6090a7224 */ /* 0x081fe400078e02ff */
[----:B------:R-:W-:-:S04]  /*2440*/  IMAD.WIDE.U32 R2, R8, R166, R14 ;  /* 0x000000a608027225 */ /* 0x000fc800078e000e */
[----:B------:R-:W-:Y:S01]  /*2450*/  IMAD R21, R8, R167, R10 ;  /* 0x000000a708157224 */ /* 0x000fe200078e020a */
[----:B-1----:R-:W-:-:S04]  /*2460*/  IADD3 R2, P0, R2, R12, RZ ;  /* 0x0000000c02027210 */ /* 0x002fc80007f1e0ff */
[----:B------:R-:W-:Y:S01]  /*2470*/  IADD3.X R3, R13, R3, R21, P0, !PT ;  /* 0x000000030d037210 */ /* 0x000fe200007fe415 */
[----:B------:R-:W-:Y:S08]  /*2480*/  @P5 BRA `(.L_x_40) ;  /* 0x0000000000045947 */ /* 0x000ff00003800000 */
[----:B------:R0:W5:Y:S02]  /*2490*/  LDG.E.U8 R164, desc[UR36][R2.64] ;  /* 0x0000002402a47981 */ /* 0x000164000c1e1100 */
.L_x_40:
[----:B------:R-:W-:Y:S05]  /*24a0*/  BSYNC B1 ;  /* 0x0000000000017941 */ /* 0x000fea0003800000 */
.L_x_39:
[----:B-----5:R-:W-:Y:S01]  /*24b0*/  LOP3.LUT R9, R164, 0xffff, RZ, 0xc0, !PT ;  /* 0x0000ffffa4097812 */ /* 0x020fe200078ec0ff */
[C---:B------:R-:W-:Y:S01]  /*24c0*/  IMAD.SHL.U32 R10, R166.reuse, 0x8, RZ ;  /* 0x00000008a60a7824 */ /* 0x040fe200078e00ff */
[----:B------:R-:W-:Y:S01]  /*24d0*/  SHF.L.U64.HI R11, R166, 0x3, R167 ;  /* 0x00000003a60b7819 */ /* 0x000fe200000102a7 */
[----:B------:R-:W-:Y:S01]  /*24e0*/  BSSY B1, `(.L_x_41) ;  /* 0x000000e000017945 */ /* 0x000fe20003800000 */
[----:B------:R-:W-:Y:S02]  /*24f0*/  PRMT R19, R9, 0x8880, RZ ;  /* 0x0000888009137816 */ /* 0x000fe400000000ff */
[----:B------:R-:W-:Y:S01]  /*2500*/  ISETP.LT.OR P2, PT, R0, 0x2, !P1 ;  /* 0x000000020000780c */ /* 0x000fe20004f41670 */
[----:B------:R-:W-:Y:S01]  /*2510*/  IMAD.WIDE.U32 R8, R8, R166, R10 ;  /* 0x000000a608087225 */ /* 0x000fe200078e000a */
[----:B------:R-:W-:-:S03]  /*2520*/  ISETP.GE.AND P0, PT, R22, 0x9, PT ;  /* 0x000000091600780c */ /* 0x000fc60003f06270 */
[----:B------:R-:W-:Y:S01]  /*2530*/  IMAD R10, R19, R152, RZ ;  /* 0x00000098130a7224 */ /* 0x000fe200078e02ff */
[----:B------:R-:W-:Y:S01]  /*2540*/  IADD3 R8, P3, P4, R14, R12, R8 ;  /* 0x0000000c0e087210 */ /* 0x000fe20007c7e008 */
[----:B------:R-:W-:Y:S02]  /*2550*/  IMAD.IADD R12, R21, 0x1, R9 ;  /* 0x00000001150c7824 */ /* 0x000fe400078e0209 */
[----:B------:R-:W-:-:S05]  /*2560*/  @!P5 IMAD R11, R24, R153, R10 ;  /* 0x00000099180bd224 */ /* 0x000fca00078e020a */
[----:B------:R1:W-:Y:S01]  /*2570*/  @!P5 STG.E.U8 desc[UR36][R4.64], R11 ;  /* 0x0000000b0400d986 */ /* 0x0003e2000c101124 */
[----:B------:R-:W-:Y:S05]  /*2580*/  @P2 BRA `(.L_x_42) ;  /* 0x00000000000c2947 */ /* 0x000fea0003800000 */
[----:B------:R-:W1:Y:S02]  /*2590*/  LDG.E.U8 R164, desc[UR36][R2.64+0x1] ;  /* 0x0000012402a47981 */ /* 0x000e64000c1e1100 */
[----:B-1----:R-:W-:-:S05]  /*25a0*/  PRMT R11, R164, 0x8880, RZ ;  /* 0x00008880a40b7816 */ /* 0x002fca00000000ff */
[----:B------:R-:W-:-:S07]  /*25b0*/  IMAD R10, R11, R152, RZ ;  /* 0x000000980b0a7224 */ /* 0x000fce00078e02ff */
.L_x_42:
[----:B------:R-:W-:Y:S05]  /*25c0*/  BSYNC B1 ;  /* 0x0000000000017941 */ /* 0x000fea0003800000 */
.L_x_41:
[C---:B------:R-:W-:Y:S01]  /*25d0*/  ISETP.LT.OR P5, PT, R0.reuse, 0x1, !P0 ;  /* 0x000000010000780c */ /* 0x040fe200047a1670 */
[----:B------:R-:W-:Y:S01]  /*25e0*/  @!P2 IMAD R25, R25, R153, R10 ;  /* 0x000000991919a224 */ /* 0x000fe200078e020a */
[----:B------:R-:W-:Y:S01]  /*25f0*/  BSSY B1, `(.L_x_43) ;  /* 0x000000a000017945 */ /* 0x000fe20003800000 */
[----:B------:R-:W-:Y:S02]  /*2600*/  IADD3.X R9, R15, R13, R12, P3, P4 ;  /* 0x0000000d0f097210 */ /* 0x000fe40001fe840c */
[C---:B------:R-:W-:Y:S01]  /*2610*/  ISETP.LT.OR P3, PT, R0.reuse, 0x2, !P0 ;  /* 0x000000020000780c */ /* 0x040fe20004761670 */
[----:B------:R2:W-:Y:S01]  /*2620*/  @!P2 STG.E.U8 desc[UR36][R4.64+0x1], R25 ;  /* 0x000001190400a986 */ /* 0x0005e2000c101124 */
[C---:B------:R-:W-:Y:S02]  /*2630*/  ISETP.LT.OR P4, PT, R0.reuse, 0x9, !P1 ;  /* 0x000000090000780c */ /* 0x040fe40004f81670 */
[----:B------:R-:W-:-:S04]  /*2640*/  ISETP.LT.OR P2, PT, R0, 0xa, !P1 ;  /* 0x0000000a0000780c */ /* 0x000fc80004f41670 */
[----:B------:R-:W-:Y:S09]  /*2650*/  @P5 BRA `(.L_x_44) ;  /* 0x00000000000c5947 */ /* 0x000ff20003800000 */
[----:B------:R-:W1:Y:S02]  /*2660*/  LDG.E.U8 R164, desc[UR36][R8.64] ;  /* 0x0000002408a47981 */ /* 0x000e64000c1e1100 */
[----:B-1----:R-:W-:-:S05]  /*2670*/  PRMT R11, R164, 0x8880, RZ ;  /* 0x00008880a40b7816 */ /* 0x002fca00000000ff */
[----:B------:R-:W-:-:S07]  /*2680*/  IMAD R10, R11, R152, RZ ;  /* 0x000000980b0a7224 */ /* 0x000fce00078e02ff */
.L_x_44:
[----:B------:R-:W-:Y:S05]  /*2690*/  BSYNC B1 ;  /* 0x0000000000017941 */ /* 0x000fea0003800000 */
.L_x_43:
[----:B-1----:R-:W-:Y:S01]  /*26a0*/  @!P5 IMAD R11, R26, R153, R10 ;  /* 0x000000991a0bd224 */ /* 0x002fe200078e020a */
[----:B------:R-:W-:Y:S04]  /*26b0*/  BSSY B1, `(.L_x_45) ;  /* 0x0000006000017945 */ /* 0x000fe80003800000 */
[----:B------:R1:W-:Y:S01]  /*26c0*/  @!P5 STG.E.U8 desc[UR36][R6.64], R11 ;  /* 0x0000000b0600d986 */ /* 0x0003e2000c101124 */
[----:B------:R-:W-:Y:S05]  /*26d0*/  @P3 BRA `(.L_x_46) ;  /* 0x00000000000c3947 */ /* 0x000fea0003800000 */
[----:B------:R-:W1:Y:S02]  /*26e0*/  LDG.E.U8 R164, desc[UR36][R8.64+0x1] ;  /* 0x0000012408a47981 */ /* 0x000e64000c1e1100 */
[----:B-1----:R-:W-:-:S05]  /*26f0*/  PRMT R11, R164, 0x8880, RZ ;  /* 0x00008880a40b7816 */ /* 0x002fca00000000ff */
[----:B------:R-:W-:-:S07]  /*2700*/  IMAD R10, R11, R152, RZ ;  /* 0x000000980b0a7224 */ /* 0x000fce00078e02ff */
.L_x_46:
[----:B------:R-:W-:Y:S05]  /*2710*/  BSYNC B1 ;  /* 0x0000000000017941 */ /* 0x000fea0003800000 */
.L_x_45:
[----:B------:R-:W-:Y:S01]  /*2720*/  @!P3 IMAD R27, R27, R153, R10 ;  /* 0x000000991b1bb224 */ /* 0x000fe200078e020a */
[----:B------:R-:W-:Y:S04]  /*2730*/  BSSY B1, `(.L_x_47) ;  /* 0x0000006000017945 */ /* 0x000fe80003800000 */
[----:B------:R3:W-:Y:S01]  /*2740*/  @!P3 STG.E.U8 desc[UR36][R6.64+0x1], R27 ;  /* 0x0000011b0600b986 */ /* 0x0007e2000c101124 */
[----:B------:R-:W-:Y:S05]  /*2750*/  @P4 BRA `(.L_x_48) ;  /* 0x00000000000c4947 */ /* 0x000fea0003800000 */
[----:B------:R-:W1:Y:S02]  /*2760*/  LDG.E.U8 R164, desc[UR36][R2.64+0x8] ;  /* 0x0000082402a47981 */ /* 0x000e64000c1e1100 */
[----:B-1----:R-:W-:-:S05]  /*2770*/  PRMT R11, R164, 0x8880, RZ ;  /* 0x00008880a40b7816 */ /* 0x002fca00000000ff */
[----:B------:R-:W-:-:S07]  /*2780*/  IMAD R10, R11, R152, RZ ;  /* 0x000000980b0a7224 */ /* 0x000fce00078e02ff */
.L_x_48:
[----:B------:R-:W-:Y:S05]  /*2790*/  BSYNC B1 ;  /* 0x0000000000017941 */ /* 0x000fea0003800000 */
.L_x_47:
[----:B-1----:R-:W-:Y:S01]  /*27a0*/  @!P4 IMAD R11, R28, R153, R10 ;  /* 0x000000991c0bc224 */ /* 0x002fe200078e020a */
[----:B------:R-:W-:Y:S04]  /*27b0*/  BSSY B1, `(.L_x_49) ;  /* 0x0000006000017945 */ /* 0x000fe80003800000 */
[----:B------:R1:W-:Y:S01]  /*27c0*/  @!P4 STG.E.U8 desc[UR36][R4.64+0x8], R11 ;  /* 0x0000080b0400c986 */ /* 0x0003e2000c101124 */
[----:B------:R-:W-:Y:S05]  /*27d0*/  @P2 BRA `(.L_x_50) ;  /* 0x00000000000c2947 */ /* 0x000fea0003800000 */
[----:B------:R-:W1:Y:S02]  /*27e0*/  LDG.E.U8 R164, desc[UR36][R2.64+0x9] ;  /* 0x0000092402a47981 */ /* 0x000e64000c1e1100 */
[----:B-1----:R-:W-:-:S05]  /*27f0*/  PRMT R11, R164, 0x8880, RZ ;  /* 0x00008880a40b7816 */ /* 0x002fca00000000ff */
[----:B------:R-:W-:-:S07]  /*2800*/  IMAD R10, R11, R152, RZ ;  /* 0x000000980b0a7224 */ /* 0x000fce00078e02ff */
.L_x_50:
[----:B------:R-:W-:Y:S05]  /*2810*/  BSYNC B1 ;  /* 0x0000000000017941 */ /* 0x000fea0003800000 */
.L_x_49:
[C---:B------:R-:W-:Y:S01]  /*2820*/  ISETP.LT.OR P4, PT, R0.reuse, 0x9, !P0 ;  /* 0x000000090000780c */ /* 0x040fe20004781670 */
[----:B------:R-:W-:Y:S01]  /*2830*/  @!P2 IMAD R29, R29, R153, R10 ;  /* 0x000000991d1da224 */ /* 0x000fe200078e020a */
[----:B------:R-:W-:Y:S01]  /*2840*/  BSSY B1, `(.L_x_51) ;  /* 0x0000009000017945 */ /* 0x000fe20003800000 */
[C---:B------:R-:W-:Y:S02]  /*2850*/  ISETP.LT.OR P3, PT, R0.reuse, 0xa, !P0 ;  /* 0x0000000a0000780c */ /* 0x040fe40004761670 */
[C---:B------:R-:W-:Y:S01]  /*2860*/  ISETP.LT.OR P5, PT, R0.reuse, 0x11, !P1 ;  /* 0x000000110000780c */ /* 0x040fe20004fa1670 */
[----:B------:R4:W-:Y:S01]  /*2870*/  @!P2 STG.E.U8 desc[UR36][R4.64+0x9], R29 ;  /* 0x0000091d0400a986 */ /* 0x0009e2000c101124 */
[----:B------:R-:W-:-:S06]  /*2880*/  ISETP.LT.OR P2, PT, R0, 0x12, !P1 ;  /* 0x000000120000780c */ /* 0x000fcc0004f41670 */
[----:B------:R-:W-:Y:S07]  /*2890*/  @P4 BRA `(.L_x_52) ;  /* 0x00000000000c4947 */ /* 0x000fee0003800000 */
[----:B------:R-:W1:Y:S02]  /*28a0*/  LDG.E.U8 R164, desc[UR36][R8.64+0x8] ;  /* 0x0000082408a47981 */ /* 0x000e64000c1e1100 */
[----:B-1----:R-:W-:-:S05]  /*28b0*/  PRMT R11, R164, 0x8880, RZ ;  /* 0x00008880a40b7816 */ /* 0x002fca00000000ff */
[----:B------:R-:W-:-:S07]  /*28c0*/  IMAD R10, R11, R152, RZ ;  /* 0x000000980b0a7224 */ /* 0x000fce00078e02ff */
.L_x_52:
[----:B------:R-:W-:Y:S05]  /*28d0*/  BSYNC B1 ;  /* 0x0000000000017941 */ /* 0x000fea0003800000 */
.L_x_51:
[----:B-1----:R-:W-:Y:S01]  /*28e0*/  @!P4 IMAD R11, R30, R153, R10 ;  /* 0x000000991e0bc224 */ /* 0x002fe200078e020a */
[----:B------:R-:W-:Y:S04]  /*28f0*/  BSSY B1, `(.L_x_53) ;  /* 0x0000006000017945 */ /* 0x000fe80003800000 */
[----:B------:R1:W-:Y:S01]  /*2900*/  @!P4 STG.E.U8 desc[UR36][R6.64+0x8], R11 ;  /* 0x0000080b0600c986 */ /* 0x0003e2000c101124 */
[----:B------:R-:W-:Y:S05]  /*2910*/  @P3 BRA `(.L_x_54) ;  /* 0x00000000000c3947 */ /* 0x000fea0003800000 */
[----:B------:R-:W1:Y:S02]  /*2920*/  LDG.E.U8 R164, desc[UR36][R8.64+0x9] ;  /* 0x0000092408a47981 */ /* 0x000e64000c1e1100 */
[----:B-1----:R-:W-:-:S05]  /*2930*/  PRMT R11, R164, 0x8880, RZ ;  /* 0x00008880a40b7816 */ /* 0x002fca00000000ff */
[----:B------:R-:W-:-:S07]  /*2940*/  IMAD R10, R11, R152, RZ ;  /* 0x000000980b0a7224 */ /* 0x000fce00078e02ff */
.L_x_54:
[----:B------:R-:W-:Y:S05]  /*2950*/  BSYNC B1 ;  /* 0x0000000000017941 */ /* 0x000fea0003800000 */
.L_x_53:
[----:B------:R-:W-:Y:S01]  /*2960*/  @!P3 IMAD R31, R31, R153, R10 ;  /* 0x000000991f1fb224 */ /* 0x000fe200078e020a */
[----:B------:R-:W-:Y:S04]  /*2970*/  BSSY B1, `(.L_x_55) ;  /* 0x0000006000017945 */ /* 0x000fe80003800000 */
[----:B------:R0:W-:Y:S01]  /*2980*/  @!P3 STG.E.U8 desc[UR36][R6.64+0x9], R31 ;  /* 0x0000091f0600b986 */ /* 0x0001e2000c101124 */
[----:B------:R-:W-:Y:S05]  /*2990*/  @P5 BRA `(.L_x_56) ;  /* 0x00000000000c5947 */ /* 0x000fea0003800000 */
[----:B------:R-:W1:Y:S02]  /*29a0*/  LDG.E.U8 R164, desc[UR36][R2.64+0x10] ;  /* 0x0000102402a47981 */ /* 0x000e64000c1e1100 */
[----:B-1----:R-:W-:-:S05]  /*29b0*/  PRMT R11, R164, 0x8880, RZ ;  /* 0x00008880a40b7816 */ /* 0x002fca00000000ff */
[----:B------:R-:W-:-:S07]  /*29c0*/  IMAD R10, R11, R152, RZ ;  /* 0x000000980b0a7224 */ /* 0x000fce00078e02ff */
.L_x_56:
[----:B------:R-:W-:Y:S05]  /*29d0*/  BSYNC B1 ;  /* 0x0000000000017941 */ /* 0x000fea0003800000 */
.L_x_55:
[----:B-1----:R-:W-:Y:S01]  /*29e0*/  @!P5 IMAD R11, R32, R153, R10 ;  /* 0x00000099200bd224 */ /* 0x002fe200078e020a */
[----:B------:R-:W-:Y:S04]  /*29f0*/  BSSY B1, `(.L_x_57) ;  /* 0x0000006000017945 */ /* 0x000fe80003800000 */
[----:B------:R1:W-:Y:S01]  /*2a00*/  @!P5 STG.E.U8 desc[UR36][R4.64+0x10], R11 ;  /* 0x0000100b0400d986 */ /* 0x0003e2000c101124 */
[----:B------:R-:W-:Y:S05]  /*2a10*/  @P2 BRA `(.L_x_58) ;  /* 0x00000000000c2947 */ /* 0x000fea0003800000 */
[----:B------:R-:W1:Y:S02]  /*2a20*/  LDG.E.U8 R164, desc[UR36][R2.64+0x11] ;  /* 0x0000112402a47981 */ /* 0x000e64000c1e1100 */
[----:B-1----:R-:W-:-:S05]  /*2a30*/  PRMT R11, R164, 0x8880, RZ ;  /* 0x00008880a40b7816 */ /* 0x002fca00000000ff */
[----:B------:R-:W-:-:S07]  /*2a40*/  IMAD R10, R11, R152, RZ ;  /* 0x000000980b0a7224 */ /* 0x000fce00078e02ff */
.L_x_58:
[----:B------:R-:W-:Y:S05]  /*2a50*/  BSYNC B1 ;  /* 0x0000000000017941 */ /* 0x000fea0003800000 */
.L_x_57:
        /* <DEDUP_REMOVED lines=11> */
.L_x_60:
[----:B------:R-:W-:Y:S05]  /*2b10*/  BSYNC B1 ;  /* 0x0000000000017941 */ /* 0x000fea0003800000 */
.L_x_59:
[----:B-1----:R-:W-:Y:S01]  /*2b20*/  @!P4 IMAD R11, R34, R153, R10 ;  /* 0x00000099220bc224 */ /* 0x002fe200078e020a */
[----:B------:R-:W-:Y:S04]  /*2b30*/  BSSY B1, `(.L_x_61) ;  /* 0x0000006000017945 */ /* 0x000fe80003800000 */
[----:B------:R1:W-:Y:S01]  /*2b40*/  @!P4 STG.E.U8 desc[UR36][R6.64+0x10], R11 ;  /* 0x0000100b0600c986 */ /* 0x0003e2000c101124 */
[----:B------:R-:W-:Y:S05]  /*2b50*/  @P3 BRA `(.L_x_62) ;  /* 0x00000000000c3947 */ /* 0x000fea0003800000 */
[----:B------:R-:W1:Y:S02]  /*2b60*/  LDG.E.U8 R164, desc[UR36][R8.64+0x11] ;  /* 0x0000112408a47981 */ /* 0x000e64000c1e1100 */
[----:B-1----:R-:W-:-:S05]  /*2b70*/  PRMT R11, R164, 0x8880, RZ ;  /* 0x00008880a40b7816 */ /* 0x002fca00000000ff */
[----:B------:R-:W-:-:S07]  /*2b80*/  IMAD R10, R11, R152, RZ ;  /* 0x000000980b0a7224 */ /* 0x000fce00078e02ff */
.L_x_62:
[----:B------:R-:W-:Y:S05]  /*2b90*/  BSYNC B1 ;  /* 0x0000000000017941 */ /* 0x000fea0003800000 */
.L_x_61:
[----:B------:R-:W-:Y:S01]  /*2ba0*/  @!P3 IMAD R35, R35, R153, R10 ;  /* 0x000000992323b224 */ /* 0x000fe200078e020a */
[----:B------:R-:W-:Y:S04]  /*2bb0*/  BSSY B1, `(.L_x_63) ;  /* 0x0000006000017945 */ /* 0x000fe80003800000 */
[----:B------:R0:W-:Y:S01]  /*2bc0*/  @!P3 STG.E.U8 desc[UR36][R6.64+0x11], R35 ;  /* 0x000011230600b986 */ /* 0x0001e2000c101124 */
[----:B------:R-:W-:Y:S05]  /*2bd0*/  @P5 BRA `(.L_x_64) ;  /* 0x00000000000c5947 */ /* 0x000fea0003800000 */
[----:B------:R-:W1:Y:S02]  /*2be0*/  LDG.E.U8 R164, desc[UR36][R2.64+0x18] ;  /* 0x0000182402a47981 */ /* 0x000e64000c1e1100 */
[----:B-1----:R-:W-:-:S05]  /*2bf0*/  PRMT R11, R164, 0x8880, RZ ;  /* 0x00008880a40b7816 */ /* 0x002fca00000000ff */
[----:B------:R-:W-:-:S07]  /*2c00*/  IMAD R10, R11, R152, RZ ;  /* 0x000000980b0a7224 */ /* 0x000fce00078e02ff */
.L_x_64:
[----:B------:R-:W-:Y:S05]  /*2c10*/  BSYNC B1 ;  /* 0x0000000000017941 */ /* 0x000fea0003800000 */
.L_x_63:
[----:B-1----:R-:W-:Y:S01]  /*2c20*/  @!P5 IMAD R11, R36, R153, R10 ;  /* 0x00000099240bd224 */ /* 0x002fe200078e020a */
[----:B------:R-:W-:Y:S04]  /*2c30*/  BSSY B1, `(.L_x_65) ;  /* 0x0000006000017945 */ /* 0x000fe80003800000 */
[----:B------:R1:W-:Y:S01]  /*2c40*/  @!P5 STG.E.U8 desc[UR36][R4.64+0x18], R11 ;  /* 0x0000180b0400d986 */ /* 0x0003e2000c101124 */
[----:B------:R-:W-:Y:S05]  /*2c50*/  @P2 BRA `(.L_x_66) ;  /* 0x00000000000c2947 */ /* 0x000fea0003800000 */
[----:B------:R-:W1:Y:S02]  /*2c60*/  LDG.E.U8 R164, desc[UR36][R2.64+0x19] ;  /* 0x0000192402a47981 */ /* 0x000e64000c1e1100 */
[----:B-1----:R-:W-:-:S05]  /*2c70*/  PRMT R11, R164, 0x8880, RZ ;  /* 0x00008880a40b7816 */ /* 0x002fca00000000ff */
[----:B------:R-:W-:-:S07]  /*2c80*/  IMAD R10, R11, R152, RZ ;  /* 0x000000980b0a7224 */ /* 0x000fce00078e02ff */
.L_x_66:
[----:B------:R-:W-:Y:S05]  /*2c90*/  BSYNC B1 ;  /* 0x0000000000017941 */ /* 0x000fea0003800000 */
.L_x_65:
        /* <DEDUP_REMOVED lines=11> */
.L_x_68:
[----:B------:R-:W-:Y:S05]  /*2d50*/  BSYNC B1 ;  /* 0x0000000000017941 */ /* 0x000fea0003800000 */
.L_x_67:
[----:B-1----:R-:W-:Y:S01]  /*2d60*/  @!P4 IMAD R11, R38, R153, R10 ;  /* 0x00000099260bc224 */ /* 0x002fe200078e020a */
[----:B------:R-:W-:Y:S04]  /*2d70*/  BSSY B1, `(.L_x_69) ;  /* 0x0000006000017945 */ /* 0x000fe80003800000 */
[----:B------:R1:W-:Y:S01]  /*2d80*/  @!P4 STG.E.U8 desc[UR36][R6.64+0x18], R11 ;  /* 0x0000180b0600c986 */ /* 0x0003e2000c101124 */
[----:B------:R-:W-:Y:S05]  /*2d90*/  @P3 BRA `(.L_x_70) ;  /* 0x00000000000c3947 */ /* 0x000fea0003800000 */
[----:B------:R-:W1:Y:S02]  /*2da0*/  LDG.E.U8 R164, desc[UR36][R8.64+0x19] ;  /* 0x0000192408a47981 */ /* 0x000e64000c1e1100 */
[----:B-1----:R-:W-:-:S05]  /*2db0*/  PRMT R11, R164, 0x8880, RZ ;  /* 0x00008880a40b7816 */ /* 0x002fca00000000ff */
[----:B------:R-:W-:-:S07]  /*2dc0*/  IMAD R10, R11, R152, RZ ;  /* 0x000000980b0a7224 */ /* 0x000fce00078e02ff */
.L_x_70:
[----:B------:R-:W-:Y:S05]  /*2dd0*/  BSYNC B1 ;  /* 0x0000000000017941 */ /* 0x000fea0003800000 */
.L_x_69:
[----:B------:R-:W-:Y:S01]  /*2de0*/  @!P3 IMAD R39, R39, R153, R10 ;  /* 0x000000992727b224 */ /* 0x000fe200078e020a */
[----:B------:R-:W-:Y:S04]  /*2df0*/  BSSY B1, `(.L_x_71) ;  /* 0x0000006000017945 */ /* 0x000fe80003800000 */
[----:B------:R0:W-:Y:S01]  /*2e00*/  @!P3 STG.E.U8 desc[UR36][R6.64+0x19], R39 ;  /* 0x000019270600b986 */ /* 0x0001e2000c101124 */
[----:B------:R-:W-:Y:S05]  /*2e10*/  @P5 BRA `(.L_x_72) ;  /* 0x00000000000c5947 */ /* 0x000fea0003800000 */
[----:B------:R-:W1:Y:S02]  /*2e20*/  LDG.E.U8 R164, desc[UR36][R2.64+0x20] ;  /* 0x0000202402a47981 */ /* 0x000e64000c1e1100 */
[----:B-1----:R-:W-:-:S05]  /*2e30*/  PRMT R11, R164, 0x8880, RZ ;  /* 0x00008880a40b7816 */ /* 0x002fca00000000ff */
[----:B------:R-:W-:-:S07]  /*2e40*/  IMAD R10, R11, R152, RZ ;  /* 0x000000980b0a7224 */ /* 0x000fce00078e02ff */
.L_x_72:
[----:B------:R-:W-:Y:S05]  /*2e50*/  BSYNC B1 ;  /* 0x0000000000017941 */ /* 0x000fea0003800000 */
.L_x_71:
[----:B-1----:R-:W-:Y:S01]  /*2e60*/  @!P5 IMAD R11, R40, R153, R10 ;  /* 0x00000099280bd224 */ /* 0x002fe200078e020a */
[----:B------:R-:W-:Y:S04]  /*2e70*/  BSSY B1, `(.L_x_73) ;  /* 0x0000006000017945 */ /* 0x000fe80003800000 */
[----:B------:R1:W-:Y:S01]  /*2e80*/  @!P5 STG.E.U8 desc[UR36][R4.64+0x20], R11 ;  /* 0x0000200b0400d986 */ /* 0x0003e2000c101124 */
[----:B------:R-:W-:Y:S05]  /*2e90*/  @P2 BRA `(.L_x_74) ;  /* 0x00000000000c2947 */ /* 0x000fea0003800000 */
[----:B------:R-:W1:Y:S02]  /*2ea0*/  LDG.E.U8 R164, desc[UR36][R2.64+0x21] ;  /* 0x0000212402a47981 */ /* 0x000e64000c1e1100 */
[----:B-1----:R-:W-:-:S05]  /*2eb0*/  PRMT R11, R164, 0x8880, RZ ;  /* 0x00008880a40b7816 */ /* 0x002fca00000000ff */
[----:B------:R-:W-:-:S07]  /*2ec0*/  IMAD R10, R11, R152, RZ ;  /* 0x000000980b0a7224 */ /* 0x000fce00078e02ff */
.L_x_74:
[----:B------:R-:W-:Y:S05]  /*2ed0*/  BSYNC B1 ;  /* 0x0000000000017941 */ /* 0x000fea0003800000 */
.L_x_73:
        /* <DEDUP_REMOVED lines=11> */
.L_x_76:
[----:B------:R-:W-:Y:S05]  /*2f90*/  BSYNC B1 ;  /* 0x0000000000017941 */ /* 0x000fea0003800000 */
.L_x_75:
[----:B-1----:R-:W-:Y:S01]  /*2fa0*/  @!P4 IMAD R11, R42, R153, R10 ;  /* 0x000000992a0bc224 */ /* 0x002fe200078e020a */
[----:B------:R-:W-:Y:S04]  /*2fb0*/  BSSY B1, `(.L_x_77) ;  /* 0x0000006000017945 */ /* 0x000fe80003800000 */
[----:B------:R1:W-:Y:S01]  /*2fc0*/  @!P4 STG.E.U8 desc[UR36][R6.64+0x20], R11 ;  /* 0x0000200b0600c986 */ /* 0x0003e2000c101124 */
[----:B------:R-:W-:Y:S05]  /*2fd0*/  @P3 BRA `(.L_x_78) ;  /* 0x00000000000c3947 */ /* 0x000fea0003800000 */
[----:B------:R-:W1:Y:S02]  /*2fe0*/  LDG.E.U8 R164, desc[UR36][R8.64+0x21] ;  /* 0x0000212408a47981 */ /* 0x000e64000c1e1100 */
[----:B-1----:R-:W-:-:S05]  /*2ff0*/  PRMT R11, R164, 0x8880, RZ ;  /* 0x00008880a40b7816 */ /* 0x002fca00000000ff */
[----:B------:R-:W-:-:S07]  /*3000*/  IMAD R10, R11, R152, RZ ;  /* 0x000000980b0a7224 */ /* 0x000fce00078e02ff */
.L_x_78:
[----:B------:R-:W-:Y:S05]  /*3010*/  BSYNC B1 ;  /* 0x0000000000017941 */ /* 0x000fea0003800000 */
.L_x_77:
[----:B------:R-:W-:Y:S01]  /*3020*/  @!P3 IMAD R43, R43, R153, R10 ;  /* 0x000000992b2bb224 */ /* 0x000fe200078e020a */
[----:B------:R-:W-:Y:S04]  /*3030*/  BSSY B1, `(.L_x_79) ;  /* 0x0000006000017945 */ /* 0x000fe80003800000 */
[----:B------:R0:W-:Y:S01]  /*3040*/  @!P3 STG.E.U8 desc[UR36][R6.64+0x21], R43 ;  /* 0x0000212b0600b986 */ /* 0x0001e2000c101124 */
[----:B------:R-:W-:Y:S05]  /*3050*/  @P5 BRA `(.L_x_80) ;  /* 0x00000000000c5947 */ /* 0x000fea0003800000 */
[----:B------:R-:W1:Y:S02]  /*3060*/  LDG.E.U8 R164, desc[UR36][R2.64+0x28] ;  /* 0x0000282402a47981 */ /* 0x000e64000c1e1100 */
[----:B-1----:R-:W-:-:S05]  /*3070*/  PRMT R11, R164, 0x8880, RZ ;  /* 0x00008880a40b7816 */ /* 0x002fca00000000ff */
[----:B------:R-:W-:-:S07]  /*3080*/  IMAD R10, R11, R152, RZ ;  /* 0x000000980b0a7224 */ /* 0x000fce00078e02ff */
.L_x_80:
[----:B------:R-:W-:Y:S05]  /*3090*/  BSYNC B1 ;  /* 0x0000000000017941 */ /* 0x000fea0003800000 */
.L_x_79:
[----:B-1----:R-:W-:Y:S01]  /*30a0*/  @!P5 IMAD R11, R44, R153, R10 ;  /* 0x000000992c0bd224 */ /* 0x002fe200078e020a */
[----:B------:R-:W-:Y:S04]  /*30b0*/  BSSY B1, `(.L_x_81) ;  /* 0x0000006000017945 */ /* 0x000fe80003800000 */
[----:B------:R1:W-:Y:S01]  /*30c0*/  @!P5 STG.E.U8 desc[UR36][R4.64+0x28], R11 ;  /* 0x0000280b0400d986 */ /* 0x0003e2000c101124 */
[----:B------:R-:W-:Y:S05]  /*30d0*/  @P2 BRA `(.L_x_82) ;  /* 0x00000000000c2947 */ /* 0x000fea0003800000 */
[----:B------:R-:W1:Y:S02]  /*30e0*/  LDG.E.U8 R164, desc[UR36][R2.64+0x29] ;  /* 0x0000292402a47981 */ /* 0x000e64000c1e1100 */
[----:B-1----:R-:W-:-:S05]  /*30f0*/  PRMT R11, R164, 0x8880, RZ ;  /* 0x00008880a40b7816 */ /* 0x002fca00000000ff */
[----:B------:R-:W-:-:S07]  /*3100*/  IMAD R10, R11, R152, RZ ;  /* 0x000000980b0a7224 */ /* 0x000fce00078e02ff */
.L_x_82:
[----:B------:R-:W-:Y:S05]  /*3110*/  BSYNC B1 ;  /* 0x0000000000017941 */ /* 0x000fea0003800000 */
.L_x_81:
        /* <DEDUP_REMOVED lines=11> */
.L_x_84:
[----:B------:R-:W-:Y:S05]  /*31d0*/  BSYNC B1 ;  /* 0x0000000000017941 */ /* 0x000fea0003800000 */
.L_x_83:
[----:B-1----:R-:W-:Y:S01]  /*31e0*/  @!P4 IMAD R11, R46, R153, R10 ;  /* 0x000000992e0bc224 */ /* 0x002fe200078e020a */
[----:B------:R-:W-:Y:S04]  /*31f0*/  BSSY B1, `(.L_x_85) ;  /* 0x0000006000017945 */ /* 0x000fe80003800000 */
[----:B------:R1:W-:Y:S01]  /*3200*/  @!P4 STG.E.U8 desc[UR36][R6.64+0x28], R11 ;  /* 0x0000280b0600c986 */ /* 0x0003e2000c101124 */
[----:B------:R-:W-:Y:S05]  /*3210*/  @P3 BRA `(.L_x_86) ;  /* 0x00000000000c3947 */ /* 0x000fea0003800000 */
[----:B------:R-:W1:Y:S02]  /*3220*/  LDG.E.U8 R164, desc[UR36][R8.64+0x29] ;  /* 0x0000292408a47981 */ /* 0x000e64000c1e1100 */
[----:B-1----:R-:W-:-:S05]  /*3230*/  PRMT R11, R164, 0x8880, RZ ;  /* 0x00008880a40b7816 */ /* 0x002fca00000000ff */
[----:B------:R-:W-:-:S07]  /*3240*/  IMAD R10, R11, R152, RZ ;  /* 0x000000980b0a7224 */ /* 0x000fce00078e02ff */
.L_x_86:
[----:B------:R-:W-:Y:S05]  /*3250*/  BSYNC B1 ;  /* 0x0000000000017941 */ /* 0x000fea0003800000 */
.L_x_85:
[----:B------:R-:W-:Y:S01]  /*3260*/  @!P3 IMAD R47, R47, R153, R10 ;  /* 0x000000992f2fb224 */ /* 0x000fe200078e020a */
[----:B------:R-:W-:Y:S04]  /*3270*/  BSSY B1, `(.L_x_87) ;  /* 0x0000006000017945 */ /* 0x000fe80003800000 */
[----:B------:R0:W-:Y:S01]  /*3280*/  @!P3 STG.E.U8 desc[UR36][R6.64+0x29], R47 ;  /* 0x0000292f0600b986 */ /* 0x0001e2000c101124 */
[----:B------:R-:W-:Y:S05]  /*3290*/  @P5 BRA `(.L_x_88) ;  /* 0x00000000000c5947 */ /* 0x000fea0003800000 */
[----:B------:R-:W1:Y:S02]  /*32a0*/  LDG.E.U8 R164, desc[UR36][R2.64+0x30] ;  /* 0x0000302402a47981 */ /* 0x000e64000c1e1100 */
[----:B-1----:R-:W-:-:S05]  /*32b0*/  PRMT R11, R164, 0x8880, RZ ;  /* 0x00008880a40b7816 */ /* 0x002fca00000000ff */
[----:B------:R-:W-:-:S07]  /*32c0*/  IMAD R10, R11, R152, RZ ;  /* 0x000000980b0a7224 */ /* 0x000fce00078e02ff */
.L_x_88:
[----:B------:R-:W-:Y:S05]  /*32d0*/  BSYNC B1 ;  /* 0x0000000000017941 */ /* 0x000fea0003800000 */
.L_x_87:
[----:B-1----:R-:W-:Y:S01]  /*32e0*/  @!P5 IMAD R11, R48, R153, R10 ;  /* 0x00000099300bd224 */ /* 0x002fe200078e020a */
[----:B------:R-:W-:Y:S04]  /*32f0*/  BSSY B1, `(.L_x_89) ;  /* 0x0000006000017945 */ /* 0x000fe80003800000 */
[----:B------:R1:W-:Y:S01]  /*3300*/  @!P5 STG.E.U8 desc[UR36][R4.64+0x30], R11 ;  /* 0x0000300b0400d986 */ /* 0x0003e2000c101124 */
[----:B------:R-:W-:Y:S05]  /*3310*/  @P2 BRA `(.L_x_90) ;  /* 0x00000000000c2947 */ /* 0x000fea0003800000 */
[----:B------:R-:W1:Y:S02]  /*3320*/  LDG.E.U8 R164, desc[UR36][R2.64+0x31] ;  /* 0x0000312402a47981 */ /* 0x000e64000c1e1100 */
[----:B-1----:R-:W-:-:S05]  /*3330*/  PRMT R11, R164, 0x8880, RZ ;  /* 0x00008880a40b7816 */ /* 0x002fca00000000ff */
[----:B------:R-:W-:-:S07]  /*3340*/  IMAD R10, R11, R152, RZ ;  /* 0x000000980b0a7224 */ /* 0x000fce00078e02ff */
.L_x_90:
[----:B------:R-:W-:Y:S05]  /*3350*/  BSYNC B1 ;  /* 0x0000000000017941 */ /* 0x000fea0003800000 */
.L_x_89:
        /* <DEDUP_REMOVED lines=11> */
.L_x_92:
[----:B------:R-:W-:Y:S05]  /*3410*/  BSYNC B1 ;  /* 0x0000000000017941 */ /* 0x000fea0003800000 */
.L_x_91:
[----:B-1----:R-:W-:Y:S01]  /*3420*/  @!P4 IMAD R11, R50, R153, R10 ;  /* 0x00000099320bc224 */ /* 0x002fe200078e020a */
[----:B------:R-:W-:Y:S04]  /*3430*/  BSSY B1, `(.L_x_93) ;  /* 0x0000006000017945 */ /* 0x000fe80003800000 */
[----:B------:R1:W-:Y:S01]  /*3440*/  @!P4 STG.E.U8 desc[UR36][R6.64+0x30], R11 ;  /* 0x0000300b0600c986 */ /* 0x0003e2000c101124 */
[----:B------:R-:W-:Y:S05]  /*3450*/  @P3 BRA `(.L_x_94) ;  /* 0x00000000000c3947 */ /* 0x000fea0003800000 */
[----:B------:R-:W1:Y:S02]  /*3460*/  LDG.E.U8 R164, desc[UR36][R8.64+0x31] ;  /* 0x0000312408a47981 */ /* 0x000e64000c1e1100 */
[----:B-1----:R-:W-:-:S05]  /*3470*/  PRMT R11, R164, 0x8880, RZ ;  /* 0x00008880a40b7816 */ /* 0x002fca00000000ff */
[----:B------:R-:W-:-:S07]  /*3480*/  IMAD R10, R11, R152, RZ ;  /* 0x000000980b0a7224 */ /* 0x000fce00078e02ff */
.L_x_94:
[----:B------:R-:W-:Y:S05]  /*3490*/  BSYNC B1 ;  /* 0x0000000000017941 */ /* 0x000fea0003800000 */
.L_x_93:
[----:B------:R-:W-:Y:S01]  /*34a0*/  @!P3 IMAD R51, R51, R153, R10 ;  /* 0x000000993333b224 */ /* 0x000fe200078e020a */
[----:B------:R-:W-:Y:S04]  /*34b0*/  BSSY B1, `(.L_x_95) ;  /* 0x0000006000017945 */ /* 0x000fe80003800000 */
[----:B------:R0:W-:Y:S01]  /*34c0*/  @!P3 STG.E.U8 desc[UR36][R6.64+0x31], R51 ;  /* 0x000031330600b986 */ /* 0x0001e2000c101124 */
[----:B------:R-:W-:Y:S05]  /*34d0*/  @P5 BRA `(.L_x_96) ;  /* 0x00000000000c5947 */ /* 0x000fea0003800000 */
[----:B------:R-:W1:Y:S02]  /*34e0*/  LDG.E.U8 R164, desc[UR36][R2.64+0x38] ;  /* 0x0000382402a47981 */ /* 0x000e64000c1e1100 */
[----:B-1----:R-:W-:-:S05]  /*34f0*/  PRMT R11, R164, 0x8880, RZ ;  /* 0x00008880a40b7816 */ /* 0x002fca00000000ff */
[----:B------:R-:W-:-:S07]  /*3500*/  IMAD R10, R11, R152, RZ ;  /* 0x000000980b0a7224 */ /* 0x000fce00078e02ff */
.L_x_96:
[----:B------:R-:W-:Y:S05]  /*3510*/  BSYNC B1 ;  /* 0x0000000000017941 */ /* 0x000fea0003800000 */
.L_x_95:
[----:B-1----:R-:W-:Y:S01]  /*3520*/  @!P5 IMAD R11, R52, R153, R10 ;  /* 0x00000099340bd224 */ /* 0x002fe200078e020a */
[----:B------:R-:W-:Y:S04]  /*3530*/  BSSY B1, `(.L_x_97) ;  /* 0x0000006000017945 */ /* 0x000fe80003800000 */
[----:B------:R1:W-:Y:S01]  /*3540*/  @!P5 STG.E.U8 desc[UR36][R4.64+0x38], R11 ;  /* 0x0000380b0400d986 */ /* 0x0003e2000c101124 */
[----:B------:R-:W-:Y:S05]  /*3550*/  @P2 BRA `(.L_x_98) ;  /* 0x00000000000c2947 */ /* 0x000fea0003800000 */
[----:B------:R-:W1:Y:S02]  /*3560*/  LDG.E.U8 R164, desc[UR36][R2.64+0x39] ;  /* 0x0000392402a47981 */ /* 0x000e64000c1e1100 */
[----:B-1----:R-:W-:-:S05]  /*3570*/  PRMT R11, R164, 0x8880, RZ ;  /* 0x00008880a40b7816 */ /* 0x002fca00000000ff */
[----:B------:R-:W-:-:S07]  /*3580*/  IMAD R10, R11, R152, RZ ;  /* 0x000000980b0a7224 */ /* 0x000fce00078e02ff */
.L_x_98:
[----:B------:R-:W-:Y:S05]  /*3590*/  BSYNC B1 ;  /* 0x0000000000017941 */ /* 0x000fea0003800000 */
.L_x_97:
        /* <DEDUP_REMOVED lines=11> */
.L_x_100:
[----:B------:R-:W-:Y:S05]  /*3650*/  BSYNC B1 ;  /* 0x0000000000017941 */ /* 0x000fea0003800000 */
.L_x_99:
[----:B-1----:R-:W-:Y:S01]  /*3660*/  @!P4 IMAD R11, R54, R153, R10 ;  /* 0x00000099360bc224 */ /* 0x002fe200078e020a */
[----:B------:R-:W-:Y:S04]  /*3670*/  BSSY B1, `(.L_x_101) ;  /* 0x0000006000017945 */ /* 0x000fe80003800000 */
[----:B------:R1:W-:Y:S01]  /*3680*/  @!P4 STG.E.U8 desc[UR36][R6.64+0x38], R11 ;  /* 0x0000380b0600c986 */ /* 0x0003e2000c101124 */
[----:B------:R-:W-:Y:S05]  /*3690*/  @P3 BRA `(.L_x_102) ;  /* 0x00000000000c3947 */ /* 0x000fea0003800000 */
[----:B------:R-:W1:Y:S02]  /*36a0*/  LDG.E.U8 R164, desc[UR36][R8.64+0x39] ;  /* 0x0000392408a47981 */ /* 0x000e64000c1e1100 */
[----:B-1----:R-:W-:-:S05]  /*36b0*/  PRMT R11, R164, 0x8880, RZ ;  /* 0x00008880a40b7816 */ /* 0x002fca00000000ff */
[----:B------:R-:W-:-:S07]  /*36c0*/  IMAD R10, R11, R152, RZ ;  /* 0x000000980b0a7224 */ /* 0x000fce00078e02ff */
.L_x_102:
[----:B------:R-:W-:Y:S05]  /*36d0*/  BSYNC B1 ;  /* 0x0000000000017941 */ /* 0x000fea0003800000 */
.L_x_101:
[----:B------:R-:W-:Y:S01]  /*36e0*/  @!P3 IMAD R55, R55, R153, R10 ;  /* 0x000000993737b224 */ /* 0x000fe200078e020a */
[----:B------:R-:W-:Y:S04]  /*36f0*/  BSSY B1, `(.L_x_103) ;  /* 0x0000006000017945 */ /* 0x000fe80003800000 */
[----:B------:R0:W-:Y:S01]  /*3700*/  @!P3 STG.E.U8 desc[UR36][R6.64+0x39], R55 ;  /* 0x000039370600b986 */ /* 0x0001e2000c101124 */
[----:B------:R-:W-:Y:S05]  /*3710*/  @P5 BRA `(.L_x_104) ;  /* 0x00000000000c5947 */ /* 0x000fea0003800000 */
[----:B------:R-:W1:Y:S02]  /*3720*/  LDG.E.U8 R164, desc[UR36][R2.64+0x40] ;  /* 0x0000402402a47981 */ /* 0x000e64000c1e1100 */
[----:B-1----:R-:W-:-:S05]  /*3730*/  PRMT R11, R164, 0x8880, RZ ;  /* 0x00008880a40b7816 */ /* 0x002fca00000000ff */
[----:B------:R-:W-:-:S07]  /*3740*/  IMAD R10, R11, R152, RZ ;  /* 0x000000980b0a7224 */ /* 0x000fce00078e02ff */
.L_x_104:
[----:B------:R-:W-:Y:S05]  /*3750*/  BSYNC B1 ;  /* 0x0000000000017941 */ /* 0x000fea0003800000 */
.L_x_103:
[----:B-1----:R-:W-:Y:S01]  /*3760*/  @!P5 IMAD R11, R56, R153, R10 ;  /* 0x00000099380bd224 */ /* 0x002fe200078e020a */
[----:B------:R-:W-:Y:S04]  /*3770*/  BSSY B1, `(.L_x_105) ;  /* 0x0000006000017945 */ /* 0x000fe80003800000 */
[----:B------:R1:W-:Y:S01]  /*3780*/  @!P5 STG.E.U8 desc[UR36][R4.64+0x40], R11 ;  /* 0x0000400b0400d986 */ /* 0x0003e2000c101124 */
[----:B------:R-:W-:Y:S05]  /*3790*/  @P2 BRA `(.L_x_106) ;  /* 0x00000000000c2947 */ /* 0x000fea0003800000 */
[----:B------:R-:W1:Y:S02]  /*37a0*/  LDG.E.U8 R164, desc[UR36][R2.64+0x41] ;  /* 0x0000412402a47981 */ /* 0x000e64000c1e1100 */
[----:B-1----:R-:W-:-:S05]  /*37b0*/  PRMT R11, R164, 0x8880, RZ ;  /* 0x00008880a40b7816 */ /* 0x002fca00000000ff */
[----:B------:R-:W-:-:S07]  /*37c0*/  IMAD R10, R11, R152, RZ ;  /* 0x000000980b0a7224 */ /* 0x000fce00078e02ff */
.L_x_106:
[----:B------:R-:W-:Y:S05]  /*37d0*/  BSYNC B1 ;  /* 0x0000000000017941 */ /* 0x000fea0003800000 */
.L_x_105:
        /* <DEDUP_REMOVED lines=11> */
.L_x_108:
[----:B------:R-:W-:Y:S05]  /*3890*/  BSYNC B1 ;  /* 0x0000000000017941 */ /* 0x000fea0003800000 */
.L_x_107:
[----:B-1----:R-:W-:Y:S01]  /*38a0*/  @!P4 IMAD R11, R58, R153, R10 ;  /* 0x000000993a0bc224 */ /* 0x002fe200078e020a */
[----:B------:R-:W-:Y:S04]  /*38b0*/  BSSY B1, `(.L_x_109) ;  /* 0x0000006000017945 */ /* 0x000fe80003800000 */
[----:B------:R1:W-:Y:S01]  /*38c0*/  @!P4 STG.E.U8 desc[UR36][R6.64+0x40], R11 ;  /* 0x0000400b0600c986 */ /* 0x0003e2000c101124 */
[----:B------:R-:W-:Y:S05]  /*38d0*/  @P3 BRA `(.L_x_110) ;  /* 0x00000000000c3947 */ /* 0x000fea0003800000 */
[----:B------:R-:W1:Y:S02]  /*38e0*/  LDG.E.U8 R164, desc[UR36][R8.64+0x41] ;  /* 0x0000412408a47981 */ /* 0x000e64000c1e1100 */
[----:B-1----:R-:W-:-:S05]  /*38f0*/  PRMT R11, R164, 0x8880, RZ ;  /* 0x00008880a40b7816 */ /* 0x002fca00000000ff */
[----:B------:R-:W-:-:S07]  /*3900*/  IMAD R10, R11, R152, RZ ;  /* 0x000000980b0a7224 */ /* 0x000fce00078e02ff */
.L_x_110:
[----:B------:R-:W-:Y:S05]  /*3910*/  BSYNC B1 ;  /* 0x0000000000017941 */ /* 0x000fea0003800000 */
.L_x_109:
[----:B------:R-:W-:Y:S01]  /*3920*/  @!P3 IMAD R59, R59, R153, R10 ;  /* 0x000000993b3bb224 */ /* 0x000fe200078e020a */
[----:B------:R-:W-:Y:S04]  /*3930*/  BSSY B1, `(.L_x_111) ;  /* 0x0000006000017945 */ /* 0x000fe80003800000 */
[----:B------:R0:W-:Y:S01]  /*3940*/  @!P3 STG.E.U8 desc[UR36][R6.64+0x41], R59 ;  /* 0x0000413b0600b986 */ /* 0x0001e2000c101124 */
[----:B------:R-:W-:Y:S05]  /*3950*/  @P5 BRA `(.L_x_112) ;  /* 0x00000000000c5947 */ /* 0x000fea0003800000 */
[----:B------:R-:W1:Y:S02]  /*3960*/  LDG.E.U8 R164, desc[UR36][R2.64+0x48] ;  /* 0x0000482402a47981 */ /* 0x000e64000c1e1100 */
[----:B-1----:R-:W-:-:S05]  /*3970*/  PRMT R11, R164, 0x8880, RZ ;  /* 0x00008880a40b7816 */ /* 0x002fca00000000ff */
[----:B------:R-:W-:-:S07]  /*3980*/  IMAD R10, R11, R152, RZ ;  /* 0x000000980b0a7224 */ /* 0x000fce00078e02ff */
.L_x_112:
[----:B------:R-:W-:Y:S05]  /*3990*/  BSYNC B1 ;  /* 0x0000000000017941 */ /* 0x000fea0003800000 */
.L_x_111:
[----:B-1----:R-:W-:Y:S01]  /*39a0*/  @!P5 IMAD R11, R60, R153, R10 ;  /* 0x000000993c0bd224 */ /* 0x002fe200078e020a */
[----:B------:R-:W-:Y:S04]  /*39b0*/  BSSY B1, `(.L_x_113) ;  /* 0x0000006000017945 */ /* 0x000fe80003800000 */
[----:B------:R1:W-:Y:S01]  /*39c0*/  @!P5 STG.E.U8 desc[UR36][R4.64+0x48], R11 ;  /* 0x0000480b0400d986 */ /* 0x0003e2000c101124 */
[----:B------:R-:W-:Y:S05]  /*39d0*/  @P2 BRA `(.L_x_114) ;  /* 0x00000000000c2947 */ /* 0x000fea0003800000 */
[----:B------:R-:W1:Y:S02]  /*39e0*/  LDG.E.U8 R164, desc[UR36][R2.64+0x49] ;  /* 0x0000492402a47981 */ /* 0x000e64000c1e1100 */
[----:B-1----:R-:W-:-:S05]  /*39f0*/  PRMT R11, R164, 0x8880, RZ ;  /* 0x00008880a40b7816 */ /* 0x002fca00000000ff */
[----:B------:R-:W-:-:S07]  /*3a00*/  IMAD R10, R11, R152, RZ ;  /* 0x000000980b0a7224 */ /* 0x000fce00078e02ff */
.L_x_114:
[----:B------:R-:W-:Y:S05]  /*3a10*/  BSYNC B1 ;  /* 0x0000000000017941 */ /* 0x000fea0003800000 */
.L_x_113:
        /* <DEDUP_REMOVED lines=11> */
.L_x_116:
[----:B------:R-:W-:Y:S05]  /*3ad0*/  BSYNC B1 ;  /* 0x0000000000017941 */ /* 0x000fea0003800000 */
.L_x_115:
[----:B-1----:R-:W-:Y:S01]  /*3ae0*/  @!P4 IMAD R11, R62, R153, R10 ;  /* 0x000000993e0bc224 */ /* 0x002fe200078e020a */
[----:B------:R-:W-:Y:S04]  /*3af0*/  BSSY B1, `(.L_x_117) ;  /* 0x0000006000017945 */ /* 0x000fe80003800000 */
[----:B------:R1:W-:Y:S01]  /*3b00*/  @!P4 STG.E.U8 desc[UR36][R6.64+0x48], R11 ;  /* 0x0000480b0600c986 */ /* 0x0003e2000c101124 */
[----:B------:R-:W-:Y:S05]  /*3b10*/  @P3 BRA `(.L_x_118) ;  /* 0x00000000000c3947 */ /* 0x000fea0003800000 */
[----:B------:R-:W1:Y:S02]  /*3b20*/  LDG.E.U8 R164, desc[UR36][R8.64+0x49] ;  /* 0x0000492408a47981 */ /* 0x000e64000c1e1100 */
[----:B-1----:R-:W-:-:S05]  /*3b30*/  PRMT R11, R164, 0x8880, RZ ;  /* 0x00008880a40b7816 */ /* 0x002fca00000000ff */
[----:B------:R-:W-:-:S07]  /*3b40*/  IMAD R10, R11, R152, RZ ;  /* 0x000000980b0a7224 */ /* 0x000fce00078e02ff */
.L_x_118:
[----:B------:R-:W-:Y:S05]  /*3b50*/  BSYNC B1 ;  /* 0x0000000000017941 */ /* 0x000fea0003800000 */
.L_x_117:
[----:B------:R-:W-:Y:S01]  /*3b60*/  @!P3 IMAD R63, R63, R153, R10 ;  /* 0x000000993f3fb224 */ /* 0x000fe200078e020a */
[----:B------:R-:W-:Y:S04]  /*3b70*/  BSSY B1, `(.L_x_119) ;  /* 0x0000006000017945 */ /* 0x000fe80003800000 */
[----:B------:R0:W-:Y:S01]  /*3b80*/  @!P3 STG.E.U8 desc[UR36][R6.64+0x49], R63 ;  /* 0x0000493f0600b986 */ /* 0x0001e2000c101124 */
[----:B------:R-:W-:Y:S05]  /*3b90*/  @P5 BRA `(.L_x_120) ;  /* 0x00000000000c5947 */ /* 0x000fea0003800000 */
[----:B------:R-:W1:Y:S02]  /*3ba0*/  LDG.E.U8 R164, desc[UR36][R2.64+0x50] ;  /* 0x0000502402a47981 */ /* 0x000e64000c1e1100 */
[----:B-1----:R-:W-:-:S05]  /*3bb0*/  PRMT R11, R164, 0x8880, RZ ;  /* 0x00008880a40b7816 */ /* 0x002fca00000000ff */
[----:B------:R-:W-:-:S07]  /*3bc0*/  IMAD R10, R11, R152, RZ ;  /* 0x000000980b0a7224 */ /* 0x000fce00078e02ff */
.L_x_120:
[----:B------:R-:W-:Y:S05]  /*3bd0*/  BSYNC B1 ;  /* 0x0000000000017941 */ /* 0x000fea0003800000 */
.L_x_119:
[----:B-1----:R-:W-:Y:S01]  /*3be0*/  @!P5 IMAD R11, R64, R153, R10 ;  /* 0x00000099400bd224 */ /* 0x002fe200078e020a */
[----:B------:R-:W-:Y:S04]  /*3bf0*/  BSSY B1, `(.L_x_121) ;  /* 0x0000006000017945 */ /* 0x000fe80003800000 */
[----:B------:R1:W-:Y:S01]  /*3c00*/  @!P5 STG.E.U8 desc[UR36][R4.64+0x50], R11 ;  /* 0x0000500b0400d986 */ /* 0x0003e2000c101124 */
[----:B------:R-:W-:Y:S05]  /*3c10*/  @P2 BRA `(.L_x_122) ;  /* 0x00000000000c2947 */ /* 0x000fea0003800000 */
[----:B------:R-:W1:Y:S02]  /*3c20*/  LDG.E.U8 R164, desc[UR36][R2.64+0x51] ;  /* 0x0000512402a47981 */ /* 0x000e64000c1e1100 */
[----:B-1----:R-:W-:-:S05]  /*3c30*/  PRMT R11, R164, 0x8880, RZ ;  /* 0x00008880a40b7816 */ /* 0x002fca00000000ff */
[----:B------:R-:W-:-:S07]  /*3c40*/  IMAD R10, R11, R152, RZ ;  /* 0x000000980b0a7224 */ /* 0x000fce00078e02ff */
.L_x_122:
[----:B------:R-:W-:Y:S05]  /*3c50*/  BSYNC B1 ;  /* 0x0000000000017941 */ /* 0x000fea0003800000 */
.L_x_121:
        /* <DEDUP_REMOVED lines=11> */
.L_x_124:
[----:B------:R-:W-:Y:S05]  /*3d10*/  BSYNC B1 ;  /* 0x0000000000017941 */ /* 0x000fea0003800000 */
.L_x_123:
[----:B-1----:R-:W-:Y:S01]  /*3d20*/  @!P4 IMAD R11, R66, R153, R10 ;  /* 0x00000099420bc224 */ /* 0x002fe200078e020a */
[----:B------:R-:W-:Y:S04]  /*3d30*/  BSSY B1, `(.L_x_125) ;  /* 0x0000006000017945 */ /* 0x000fe80003800000 */
[----:B------:R1:W-:Y:S01]  /*3d40*/  @!P4 STG.E.U8 desc[UR36][R6.64+0x50], R11 ;  /* 0x0000500b0600c986 */ /* 0x0003e2000c101124 */
[----:B------:R-:W-:Y:S05]  /*3d50*/  @P3 BRA `(.L_x_126) ;  /* 0x00000000000c3947 */ /* 0x000fea0003800000 */
[----:B------:R-:W1:Y:S02]  /*3d60*/  LDG.E.U8 R164, desc[UR36][R8.64+0x51] ;  /* 0x0000512408a47981 */ /* 0x000e64000c1e1100 */
[----:B-1----:R-:W-:-:S05]  /*3d70*/  PRMT R11, R164, 0x8880, RZ ;  /* 0x00008880a40b7816 */ /* 0x002fca00000000ff */
[----:B------:R-:W-:-:S07]  /*3d80*/  IMAD R10, R11, R152, RZ ;  /* 0x000000980b0a7224 */ /* 0x000fce00078e02ff */
.L_x_126:
[----:B------:R-:W-:Y:S05]  /*3d90*/  BSYNC B1 ;  /* 0x0000000000017941 */ /* 0x000fea0003800000 */
.L_x_125:
[----:B------:R-:W-:Y:S01]  /*3da0*/  @!P3 IMAD R67, R67, R153, R10 ;  /* 0x000000994343b224 */ /* 0x000fe200078e020a */
[----:B------:R-:W-:Y:S04]  /*3db0*/  BSSY B1, `(.L_x_127) ;  /* 0x0000006000017945 */ /* 0x000fe80003800000 */
[----:B------:R0:W-:Y:S01]  /*3dc0*/  @!P3 STG.E.U8 desc[UR36][R6.64+0x51], R67 ;  /* 0x000051430600b986 */ /* 0x0001e2000c101124 */
[----:B------:R-:W-:Y:S05]  /*3dd0*/  @P5 BRA `(.L_x_128) ;  /* 0x00000000000c5947 */ /* 0x000fea0003800000 */
[----:B------:R-:W1:Y:S02]  /*3de0*/  LDG.E.U8 R164, desc[UR36][R2.64+0x58] ;  /* 0x0000582402a47981 */ /* 0x000e64000c1e1100 */
[----:B-1----:R-:W-:-:S05]  /*3df0*/  PRMT R11, R164, 0x8880, RZ ;  /* 0x00008880a40b7816 */ /* 0x002fca00000000ff */
[----:B------:R-:W-:-:S07]  /*3e00*/  IMAD R10, R11, R152, RZ ;  /* 0x000000980b0a7224 */ /* 0x000fce00078e02ff */
.L_x_128:
[----:B------:R-:W-:Y:S05]  /*3e10*/  BSYNC B1 ;  /* 0x0000000000017941 */ /* 0x000fea0003800000 */
.L_x_127:
[----:B-1----:R-:W-:Y:S01]  /*3e20*/  @!P5 IMAD R11, R68, R153, R10 ;  /* 0x00000099440bd224 */ /* 0x002fe200078e020a */
[----:B------:R-:W-:Y:S04]  /*3e30*/  BSSY B1, `(.L_x_129) ;  /* 0x0000006000017945 */ /* 0x000fe80003800000 */
[----:B------:R1:W-:Y:S01]  /*3e40*/  @!P5 STG.E.U8 desc[UR36][R4.64+0x58], R11 ;  /* 0x0000580b0400d986 */ /* 0x0003e2000c101124 */
[----:B------:R-:W-:Y:S05]  /*3e50*/  @P2 BRA `(.L_x_130) ;  /* 0x00000000000c2947 */ /* 0x000fea0003800000 */
[----:B------:R-:W1:Y:S02]  /*3e60*/  LDG.E.U8 R164, desc[UR36][R2.64+0x59] ;  /* 0x0000592402a47981 */ /* 0x000e64000c1e1100 */
[----:B-1----:R-:W-:-:S05]  /*3e70*/  PRMT R11, R164, 0x8880, RZ ;  /* 0x00008880a40b7816 */ /* 0x002fca00000000ff */
[----:B------:R-:W-:-:S07]  /*3e80*/  IMAD R10, R11, R152, RZ ;  /* 0x000000980b0a7224 */ /* 0x000fce00078e02ff */
.L_x_130:
[----:B------:R-:W-:Y:S05]  /*3e90*/  BSYNC B1 ;  /* 0x0000000000017941 */ /* 0x000fea0003800000 */
.L_x_129:
        /* <DEDUP_REMOVED lines=11> */
.L_x_132:
[----:B------:R-:W-:Y:S05]  /*3f50*/  BSYNC B1 ;  /* 0x0000000000017941 */ /* 0x000fea0003800000 */
.L_x_131:
[----:B-1----:R-:W-:Y:S01]  /*3f60*/  @!P4 IMAD R11, R70, R153, R10 ;  /* 0x00000099460bc224 */ /* 0x002fe200078e020a */
[----:B------:R-:W-:Y:S04]  /*3f70*/  BSSY B1, `(.L_x_133) ;  /* 0x0000006000017945 */ /* 0x000fe80003800000 */
[----:B------:R1:W-:Y:S01]  /*3f80*/  @!P4 STG.E.U8 desc[UR36][R6.64+0x58], R11 ;  /* 0x0000580b0600c986 */ /* 0x0003e2000c101124 */
[----:B------:R-:W-:Y:S05]  /*3f90*/  @P3 BRA `(.L_x_134) ;  /* 0x00000000000c3947 */ /* 0x000fea0003800000 */
[----:B------:R-:W1:Y:S02]  /*3fa0*/  LDG.E.U8 R164, desc[UR36][R8.64+0x59] ;  /* 0x0000592408a47981 */ /* 0x000e64000c1e1100 */
[----:B-1----:R-:W-:-:S05]  /*3fb0*/  PRMT R11, R164, 0x8880, RZ ;  /* 0x00008880a40b7816 */ /* 0x002fca00000000ff */
[----:B------:R-:W-:-:S07]  /*3fc0*/  IMAD R10, R11, R152, RZ ;  /* 0x000000980b0a7224 */ /* 0x000fce00078e02ff */
.L_x_134:
[----:B------:R-:W-:Y:S05]  /*3fd0*/  BSYNC B1 ;  /* 0x0000000000017941 */ /* 0x000fea0003800000 */
.L_x_133:
[----:B------:R-:W-:Y:S01]  /*3fe0*/  @!P3 IMAD R71, R71, R153, R10 ;  /* 0x000000994747b224 */ /* 0x000fe200078e020a */
[----:B------:R-:W-:Y:S04]  /*3ff0*/  BSSY B1, `(.L_x_135) ;  /* 0x0000006000017945 */ /* 0x000fe80003800000 */
[----:B------:R0:W-:Y:S01]  /*4000*/  @!P3 STG.E.U8 desc[UR36][R6.64+0x59], R71 ;  /* 0x000059470600b986 */ /* 0x0001e2000c101124 */
[----:B------:R-:W-:Y:S05]  /*4010*/  @P5 BRA `(.L_x_136) ;  /* 0x00000000000c5947 */ /* 0x000fea0003800000 */
[----:B------:R-:W1:Y:S02]  /*4020*/  LDG.E.U8 R164, desc[UR36][R2.64+0x60] ;  /* 0x0000602402a47981 */ /* 0x000e64000c1e1100 */
[----:B-1----:R-:W-:-:S05]  /*4030*/  PRMT R11, R164, 0x8880, RZ ;  /* 0x00008880a40b7816 */ /* 0x002fca00000000ff */
[----:B------:R-:W-:-:S07]  /*4040*/  IMAD R10, R11, R152, RZ ;  /* 0x000000980b0a7224 */ /* 0x000fce00078e02ff */
.L_x_136:
[----:B------:R-:W-:Y:S05]  /*4050*/  BSYNC B1 ;  /* 0x0000000000017941 */ /* 0x000fea0003800000 */
.L_x_135:
[----:B-1----:R-:W-:Y:S01]  /*4060*/  @!P5 IMAD R11, R72, R153, R10 ;  /* 0x00000099480bd224 */ /* 0x002fe200078e020a */
[----:B------:R-:W-:Y:S04]  /*4070*/  BSSY B1, `(.L_x_137) ;  /* 0x0000006000017945 */ /* 0x000fe80003800000 */
[----:B------:R1:W-:Y:S01]  /*4080*/  @!P5 STG.E.U8 desc[UR36][R4.64+0x60], R11 ;  /* 0x0000600b0400d986 */ /* 0x0003e2000c101124 */
[----:B------:R-:W-:Y:S05]  /*4090*/  @P2 BRA `(.L_x_138) ;  /* 0x00000000000c2947 */ /* 0x000fea0003800000 */
[----:B------:R-:W1:Y:S02]  /*40a0*/  LDG.E.U8 R164, desc[UR36][R2.64+0x61] ;  /* 0x0000612402a47981 */ /* 0x000e64000c1e1100 */
[----:B-1----:R-:W-:-:S05]  /*40b0*/  PRMT R11, R164, 0x8880, RZ ;  /* 0x00008880a40b7816 */ /* 0x002fca00000000ff */
[----:B------:R-:W-:-:S07]  /*40c0*/  IMAD R10, R11, R152, RZ ;  /* 0x000000980b0a7224 */ /* 0x000fce00078e02ff */
.L_x_138:
[----:B------:R-:W-:Y:S05]  /*40d0*/  BSYNC B1 ;  /* 0x0000000000017941 */ /* 0x000fea0003800000 */
.L_x_137:
        /* <DEDUP_REMOVED lines=11> */
.L_x_140:
[----:B------:R-:W-:Y:S05]  /*4190*/  BSYNC B1 ;  /* 0x0000000000017941 */ /* 0x000fea0003800000 */
.L_x_139:
[----:B-1----:R-:W-:Y:S01]  /*41a0*/  @!P4 IMAD R11, R74, R153, R10 ;  /* 0x000000994a0bc224 */ /* 0x002fe200078e020a */
[----:B------:R-:W-:Y:S04]  /*41b0*/  BSSY B1, `(.L_x_141) ;  /* 0x0000006000017945 */ /* 0x000fe80003800000 */
[----:B------:R1:W-:Y:S01]  /*41c0*/  @!P4 STG.E.U8 desc[UR36][R6.64+0x60], R11 ;  /* 0x0000600b0600c986 */ /* 0x0003e2000c101124 */
[----:B------:R-:W-:Y:S05]  /*41d0*/  @P3 BRA `(.L_x_142) ;  /* 0x00000000000c3947 */ /* 0x000fea0003800000 */
[----:B------:R-:W1:Y:S02]  /*41e0*/  LDG.E.U8 R164, desc[UR36][R8.64+0x61] ;  /* 0x0000612408a47981 */ /* 0x000e64000c1e1100 */
[----:B-1----:R-:W-:-:S05]  /*41f0*/  PRMT R11, R164, 0x8880, RZ ;  /* 0x00008880a40b7816 */ /* 0x002fca00000000ff */
[----:B------:R-:W-:-:S07]  /*4200*/  IMAD R10, R11, R152, RZ ;  /* 0x000000980b0a7224 */ /* 0x000fce00078e02ff */
.L_x_142:
[----:B------:R-:W-:Y:S05]  /*4210*/  BSYNC B1 ;  /* 0x0000000000017941 */ /* 0x000fea0003800000 */
.L_x_141:
[----:B------:R-:W-:Y:S01]  /*4220*/  @!P3 IMAD R75, R75, R153, R10 ;  /* 0x000000994b4bb224 */ /* 0x000fe200078e020a */
[----:B------:R-:W-:Y:S04]  /*4230*/  BSSY B1, `(.L_x_143) ;  /* 0x0000006000017945 */ /* 0x000fe80003800000 */
[----:B------:R0:W-:Y:S01]  /*4240*/  @!P3 STG.E.U8 desc[UR36][R6.64+0x61], R75 ;  /* 0x0000614b0600b986 */ /* 0x0001e2000c101124 */
[----:B------:R-:W-:Y:S05]  /*4250*/  @P5 BRA `(.L_x_144) ;  /* 0x00000000000c5947 */ /* 0x000fea0003800000 */
[----:B------:R-:W1:Y:S02]  /*4260*/  LDG.E.U8 R164, desc[UR36][R2.64+0x68] ;  /* 0x0000682402a47981 */ /* 0x000e64000c1e1100 */
[----:B-1----:R-:W-:-:S05]  /*4270*/  PRMT R11, R164, 0x8880, RZ ;  /* 0x00008880a40b7816 */ /* 0x002fca00000000ff */
[----:B------:R-:W-:-:S07]  /*4280*/  IMAD R10, R11, R152, RZ ;  /* 0x000000980b0a7224 */ /* 0x000fce00078e02ff */
.L_x_144:
[----:B------:R-:W-:Y:S05]  /*4290*/  BSYNC B1 ;  /* 0x0000000000017941 */ /* 0x000fea0003800000 */
.L_x_143:
[----:B-1----:R-:W-:Y:S01]  /*42a0*/  @!P5 IMAD R11, R76, R153, R10 ;  /* 0x000000994c0bd224 */ /* 0x002fe200078e020a */
[----:B------:R-:W-:Y:S04]  /*42b0*/  BSSY B1, `(.L_x_145) ;  /* 0x0000006000017945 */ /* 0x000fe80003800000 */
[----:B------:R1:W-:Y:S01]  /*42c0*/  @!P5 STG.E.U8 desc[UR36][R4.64+0x68], R11 ;  /* 0x0000680b0400d986 */ /* 0x0003e2000c101124 */
[----:B------:R-:W-:Y:S05]  /*42d0*/  @P2 BRA `(.L_x_146) ;  /* 0x00000000000c2947 */ /* 0x000fea0003800000 */
[----:B------:R-:W1:Y:S02]  /*42e0*/  LDG.E.U8 R164, desc[UR36][R2.64+0x69] ;  /* 0x0000692402a47981 */ /* 0x000e64000c1e1100 */
[----:B-1----:R-:W-:-:S05]  /*42f0*/  PRMT R11, R164, 0x8880, RZ ;  /* 0x00008880a40b7816 */ /* 0x002fca00000000ff */
[----:B------:R-:W-:-:S07]  /*4300*/  IMAD R10, R11, R152, RZ ;  /* 0x000000980b0a7224 */ /* 0x000fce00078e02ff */
.L_x_146:
[----:B------:R-:W-:Y:S05]  /*4310*/  BSYNC B1 ;  /* 0x0000000000017941 */ /* 0x000fea0003800000 */
.L_x_145:
        /* <DEDUP_REMOVED lines=11> */
.L_x_148:
[----:B------:R-:W-:Y:S05]  /*43d0*/  BSYNC B1 ;  /* 0x0000000000017941 */ /* 0x000fea0003800000 */
.L_x_147:
[----:B-1----:R-:W-:Y:S01]  /*43e0*/  @!P4 IMAD R11, R78, R153, R10 ;  /* 0x000000994e0bc224 */ /* 0x002fe200078e020a */
[----:B------:R-:W-:Y:S04]  /*43f0*/  BSSY B1, `(.L_x_149) ;  /* 0x0000006000017945 */ /* 0x000fe80003800000 */
[----:B------:R1:W-:Y:S01]  /*4400*/  @!P4 STG.E.U8 desc[UR36][R6.64+0x68], R11 ;  /* 0x0000680b0600c986 */ /* 0x0003e2000c101124 */
[----:B------:R-:W-:Y:S05]  /*4410*/  @P3 BRA `(.L_x_150) ;  /* 0x00000000000c3947 */ /* 0x000fea0003800000 */
[----:B------:R-:W1:Y:S02]  /*4420*/  LDG.E.U8 R164, desc[UR36][R8.64+0x69] ;  /* 0x0000692408a47981 */ /* 0x000e64000c1e1100 */
[----:B-1----:R-:W-:-:S05]  /*4430*/  PRMT R11, R164, 0x8880, RZ ;  /* 0x00008880a40b7816 */ /* 0x002fca00000000ff */
[----:B------:R-:W-:-:S07]  /*4440*/  IMAD R10, R11, R152, RZ ;  /* 0x000000980b0a7224 */ /* 0x000fce00078e02ff */
.L_x_150:
[----:B------:R-:W-:Y:S05]  /*4450*/  BSYNC B1 ;  /* 0x0000000000017941 */ /* 0x000fea0003800000 */
.L_x_149:
[----:B------:R-:W-:Y:S01]  /*4460*/  @!P3 IMAD R79, R79, R153, R10 ;  /* 0x000000994f4fb224 */ /* 0x000fe200078e020a */
[----:B------:R-:W-:Y:S04]  /*4470*/  BSSY B1, `(.L_x_151) ;  /* 0x0000006000017945 */ /* 0x000fe80003800000 */
[----:B------:R0:W-:Y:S01]  /*4480*/  @!P3 STG.E.U8 desc[UR36][R6.64+0x69], R79 ;  /* 0x0000694f0600b986 */ /* 0x0001e2000c101124 */
[----:B------:R-:W-:Y:S05]  /*4490*/  @P5 BRA `(.L_x_152) ;  /* 0x00000000000c5947 */ /* 0x000fea0003800000 */
[----:B------:R-:W1:Y:S02]  /*44a0*/  LDG.E.U8 R164, desc[UR36][R2.64+0x70] ;  /* 0x0000702402a47981 */ /* 0x000e64000c1e1100 */
[----:B-1----:R-:W-:-:S05]  /*44b0*/  PRMT R11, R164, 0x8880, RZ ;  /* 0x00008880a40b7816 */ /* 0x002fca00000000ff */
[----:B------:R-:W-:-:S07]  /*44c0*/  IMAD R10, R11, R152, RZ ;  /* 0x000000980b0a7224 */ /* 0x000fce00078e02ff */
.L_x_152:
[----:B------:R-:W-:Y:S05]  /*44d0*/  BSYNC B1 ;  /* 0x0000000000017941 */ /* 0x000fea0003800000 */
.L_x_151:
[----:B-1----:R-:W-:Y:S01]  /*44e0*/  @!P5 IMAD R11, R80, R153, R10 ;  /* 0x00000099500bd224 */ /* 0x002fe200078e020a */
[----:B------:R-:W-:Y:S04]  /*44f0*/  BSSY B1, `(.L_x_153) ;  /* 0x0000006000017945 */ /* 0x000fe80003800000 */
[----:B------:R1:W-:Y:S01]  /*4500*/  @!P5 STG.E.U8 desc[UR36][R4.64+0x70], R11 ;  /* 0x0000700b0400d986 */ /* 0x0003e2000c101124 */
[----:B------:R-:W-:Y:S05]  /*4510*/  @P2 BRA `(.L_x_154) ;  /* 0x00000000000c2947 */ /* 0x000fea0003800000 */
[----:B------:R-:W1:Y:S02]  /*4520*/  LDG.E.U8 R164, desc[UR36][R2.64+0x71] ;  /* 0x0000712402a47981 */ /* 0x000e64000c1e1100 */
[----:B-1----:R-:W-:-:S05]  /*4530*/  PRMT R11, R164, 0x8880, RZ ;  /* 0x00008880a40b7816 */ /* 0x002fca00000000ff */
[----:B------:R-:W-:-:S07]  /*4540*/  IMAD R10, R11, R152, RZ ;  /* 0x000000980b0a7224 */ /* 0x000fce00078e02ff */
.L_x_154:
[----:B------:R-:W-:Y:S05]  /*4550*/  BSYNC B1 ;  /* 0x0000000000017941 */ /* 0x000fea0003800000 */
.L_x_153:
        /* <DEDUP_REMOVED lines=11> */
.L_x_156:
[----:B------:R-:W-:Y:S05]  /*4610*/  BSYNC B1 ;  /* 0x0000000000017941 */ /* 0x000fea0003800000 */
.L_x_155:
[----:B-1----:R-:W-:Y:S01]  /*4620*/  @!P4 IMAD R11, R82, R153, R10 ;  /* 0x00000099520bc224 */ /* 0x002fe200078e020a */
[----:B------:R-:W-:Y:S04]  /*4630*/  BSSY B1, `(.L_x_157) ;  /* 0x0000006000017945 */ /* 0x000fe80003800000 */
[----:B------:R1:W-:Y:S01]  /*4640*/  @!P4 STG.E.U8 desc[UR36][R6.64+0x70], R11 ;  /* 0x0000700b0600c986 */ /* 0x0003e2000c101124 */
[----:B------:R-:W-:Y:S05]  /*4650*/  @P3 BRA `(.L_x_158) ;  /* 0x00000000000c3947 */ /* 0x000fea0003800000 */
[----:B------:R-:W1:Y:S02]  /*4660*/  LDG.E.U8 R164, desc[UR36][R8.64+0x71] ;  /* 0x0000712408a47981 */ /* 0x000e64000c1e1100 */
[----:B-1----:R-:W-:-:S05]  /*4670*/  PRMT R11, R164, 0x8880, RZ ;  /* 0x00008880a40b7816 */ /* 0x002fca00000000ff */
[----:B------:R-:W-:-:S07]  /*4680*/  IMAD R10, R11, R152, RZ ;  /* 0x000000980b0a7224 */ /* 0x000fce00078e02ff */
.L_x_158:
[----:B------:R-:W-:Y:S05]  /*4690*/  BSYNC B1 ;  /* 0x0000000000017941 */ /* 0x000fea0003800000 */
.L_x_157:
[----:B------:R-:W-:Y:S01]  /*46a0*/  @!P3 IMAD R83, R83, R153, R10 ;  /* 0x000000995353b224 */ /* 0x000fe200078e020a */
[----:B------:R-:W-:Y:S04]  /*46b0*/  BSSY B1, `(.L_x_159) ;  /* 0x0000006000017945 */ /* 0x000fe80003800000 */
[----:B------:R0:W-:Y:S01]  /*46c0*/  @!P3 STG.E.U8 desc[UR36][R6.64+0x71], R83 ;  /* 0x000071530600b986 */ /* 0x0001e2000c101124 */
[----:B------:R-:W-:Y:S05]  /*46d0*/  @P5 BRA `(.L_x_160) ;  /* 0x00000000000c5947 */ /* 0x000fea0003800000 */
[----:B------:R-:W1:Y:S02]  /*46e0*/  LDG.E.U8 R164, desc[UR36][R2.64+0x78] ;  /* 0x0000782402a47981 */ /* 0x000e64000c1e1100 */
[----:B-1----:R-:W-:-:S05]  /*46f0*/  PRMT R11, R164, 0x8880, RZ ;  /* 0x00008880a40b7816 */ /* 0x002fca00000000ff */
[----:B------:R-:W-:-:S07]  /*4700*/  IMAD R10, R11, R152, RZ ;  /* 0x000000980b0a7224 */ /* 0x000fce00078e02ff */
.L_x_160:
[----:B------:R-:W-:Y:S05]  /*4710*/  BSYNC B1 ;  /* 0x0000000000017941 */ /* 0x000fea0003800000 */
.L_x_159:
[----:B-1----:R-:W-:Y:S01]  /*4720*/  @!P5 IMAD R11, R84, R153, R10 ;  /* 0x00000099540bd224 */ /* 0x002fe200078e020a */
[----:B------:R-:W-:Y:S04]  /*4730*/  BSSY B1, `(.L_x_161) ;  /* 0x0000006000017945 */ /* 0x000fe80003800000 */
[----:B------:R1:W-:Y:S01]  /*4740*/  @!P5 STG.E.U8 desc[UR36][R4.64+0x78], R11 ;  /* 0x0000780b0400d986 */ /* 0x0003e2000c101124 */
[----:B------:R-:W-:Y:S05]  /*4750*/  @P2 BRA `(.L_x_162) ;  /* 0x00000000000c2947 */ /* 0x000fea0003800000 */
[----:B------:R-:W1:Y:S02]  /*4760*/  LDG.E.U8 R164, desc[UR36][R2.64+0x79] ;  /* 0x0000792402a47981 */ /* 0x000e64000c1e1100 */
[----:B-1----:R-:W-:-:S05]  /*4770*/  PRMT R11, R164, 0x8880, RZ ;  /* 0x00008880a40b7816 */ /* 0x002fca00000000ff */
[----:B------:R-:W-:-:S07]  /*4780*/  IMAD R10, R11, R152, RZ ;  /* 0x000000980b0a7224 */ /* 0x000fce00078e02ff */
.L_x_162:
[----:B------:R-:W-:Y:S05]  /*4790*/  BSYNC B1 ;  /* 0x0000000000017941 */ /* 0x000fea0003800000 */
.L_x_161:
        /* <DEDUP_REMOVED lines=11> */
.L_x_164:
[----:B------:R-:W-:Y:S05]  /*4850*/  BSYNC B1 ;  /* 0x0000000000017941 */ /* 0x000fea0003800000 */
.L_x_163:
[----:B-1----:R-:W-:Y:S01]  /*4860*/  @!P4 IMAD R11, R86, R153, R10 ;  /* 0x00000099560bc224 */ /* 0x002fe200078e020a */
[----:B------:R-:W-:Y:S04]  /*4870*/  BSSY B1, `(.L_x_165) ;  /* 0x0000006000017945 */ /* 0x000fe80003800000 */
[----:B------:R1:W-:Y:S01]  /*4880*/  @!P4 STG.E.U8 desc[UR36][R6.64+0x78], R11 ;  /* 0x0000780b0600c986 */ /* 0x0003e2000c101124 */
[----:B------:R-:W-:Y:S05]  /*4890*/  @P3 BRA `(.L_x_166) ;  /* 0x00000000000c3947 */ /* 0x000fea0003800000 */
[----:B------:R-:W1:Y:S02]  /*48a0*/  LDG.E.U8 R164, desc[UR36][R8.64+0x79] ;  /* 0x0000792408a47981 */ /* 0x000e64000c1e1100 */
[----:B-1----:R-:W-:-:S05]  /*48b0*/  PRMT R11, R164, 0x8880, RZ ;  /* 0x00008880a40b7816 */ /* 0x002fca00000000ff */
[----:B------:R-:W-:-:S07]  /*48c0*/  IMAD R10, R11, R152, RZ ;  /* 0x000000980b0a7224 */ /* 0x000fce00078e02ff */
.L_x_166:
[----:B------:R-:W-:Y:S05]  /*48d0*/  BSYNC B1 ;  /* 0x0000000000017941 */ /* 0x000fea0003800000 */
.L_x_165:
[----:B------:R-:W-:Y:S01]  /*48e0*/  @!P3 IMAD R87, R87, R153, R10 ;  /* 0x000000995757b224 */ /* 0x000fe200078e020a */
[----:B------:R-:W-:Y:S04]  /*48f0*/  BSSY B1, `(.L_x_167) ;  /* 0x0000006000017945 */ /* 0x000fe80003800000 */
[----:B------:R0:W-:Y:S01]  /*4900*/  @!P3 STG.E.U8 desc[UR36][R6.64+0x79], R87 ;  /* 0x000079570600b986 */ /* 0x0001e2000c101124 */
[----:B------:R-:W-:Y:S05]  /*4910*/  @P5 BRA `(.L_x_168) ;  /* 0x00000000000c5947 */ /* 0x000fea0003800000 */
[----:B------:R-:W1:Y:S02]  /*4920*/  LDG.E.U8 R164, desc[UR36][R2.64+0x80] ;  /* 0x0000802402a47981 */ /* 0x000e64000c1e1100 */
[----:B-1----:R-:W-:-:S05]  /*4930*/  PRMT R11, R164, 0x8880, RZ ;  /* 0x00008880a40b7816 */ /* 0x002fca00000000ff */
[----:B------:R-:W-:-:S07]  /*4940*/  IMAD R10, R11, R152, RZ ;  /* 0x000000980b0a7224 */ /* 0x000fce00078e02ff */
.L_x_168:
[----:B------:R-:W-:Y:S05]  /*4950*/  BSYNC B1 ;  /* 0x0000000000017941 */ /* 0x000fea0003800000 */
.L_x_167:
[----:B-1----:R-:W-:Y:S01]  /*4960*/  @!P5 IMAD R11, R88, R153, R10 ;  /* 0x00000099580bd224 */ /* 0x002fe200078e020a */
[----:B------:R-:W-:Y:S04]  /*4970*/  BSSY B1, `(.L_x_169) ;  /* 0x0000006000017945 */ /* 0x000fe80003800000 */
[----:B------:R1:W-:Y:S01]  /*4980*/  @!P5 STG.E.U8 desc[UR36][R4.64+0x80], R11 ;  /* 0x0000800b0400d986 */ /* 0x0003e2000c101124 */
[----:B------:R-:W-:Y:S05]  /*4990*/  @P2 BRA `(.L_x_170) ;  /* 0x00000000000c2947 */ /* 0x000fea0003800000 */
[----:B------:R-:W1:Y:S02]  /*49a0*/  LDG.E.U8 R164, desc[UR36][R2.64+0x81] ;  /* 0x0000812402a47981 */ /* 0x000e64000c1e1100 */
[----:B-1----:R-:W-:-:S05]  /*49b0*/  PRMT R11, R164, 0x8880, RZ ;  /* 0x00008880a40b7816 */ /* 0x002fca00000000ff */
[----:B------:R-:W-:-:S07]  /*49c0*/  IMAD R10, R11, R152, RZ ;  /* 0x000000980b0a7224 */ /* 0x000fce00078e02ff */
.L_x_170:
[----:B------:R-:W-:Y:S05]  /*49d0*/  BSYNC B1 ;  /* 0x0000000000017941 */ /* 0x000fea0003800000 */
.L_x_169:
        /* <DEDUP_REMOVED lines=11> */
.L_x_172:
[----:B------:R-:W-:Y:S05]  /*4a90*/  BSYNC B1 ;  /* 0x0000000000017941 */ /* 0x000fea0003800000 */
.L_x_171:
[----:B-1----:R-:W-:Y:S01]  /*4aa0*/  @!P4 IMAD R11, R90, R153, R10 ;  /* 0x000000995a0bc224 */ /* 0x002fe200078e020a */
[----:B------:R-:W-:Y:S04]  /*4ab0*/  BSSY B1, `(.L_x_173) ;  /* 0x0000006000017945 */ /* 0x000fe80003800000 */
[----:B------:R1:W-:Y:S01]  /*4ac0*/  @!P4 STG.E.U8 desc[UR36][R6.64+0x80], R11 ;  /* 0x0000800b0600c986 */ /* 0x0003e2000c101124 */
[----:B------:R-:W-:Y:S05]  /*4ad0*/  @P3 BRA `(.L_x_174) ;  /* 0x00000000000c3947 */ /* 0x000fea0003800000 */
[----:B------:R-:W1:Y:S02]  /*4ae0*/  LDG.E.U8 R164, desc[UR36][R8.64+0x81] ;  /* 0x0000812408a47981 */ /* 0x000e64000c1e1100 */
[----:B-1----:R-:W-:-:S05]  /*4af0*/  PRMT R11, R164, 0x8880, RZ ;  /* 0x00008880a40b7816 */ /* 0x002fca00000000ff */
[----:B------:R-:W-:-:S07]  /*4b00*/  IMAD R10, R11, R152, RZ ;  /* 0x000000980b0a7224 */ /* 0x000fce00078e02ff */
.L_x_174:
[----:B------:R-:W-:Y:S05]  /*4b10*/  BSYNC B1 ;  /* 0x0000000000017941 */ /* 0x000fea0003800000 */
.L_x_173:
[----:B------:R-:W-:Y:S01]  /*4b20*/  @!P3 IMAD R91, R91, R153, R10 ;  /* 0x000000995b5bb224 */ /* 0x000fe200078e020a */
[----:B------:R-:W-:Y:S04]  /*4b30*/  BSSY B1, `(.L_x_175) ;  /* 0x0000006000017945 */ /* 0x000fe80003800000 */
[----:B------:R0:W-:Y:S01]  /*4b40*/  @!P3 STG.E.U8 desc[UR36][R6.64+0x81], R91 ;  /* 0x0000815b0600b986 */ /* 0x0001e2000c101124 */
[----:B------:R-:W-:Y:S05]  /*4b50*/  @P5 BRA `(.L_x_176) ;  /* 0x00000000000c5947 */ /* 0x000fea0003800000 */
[----:B------:R-:W1:Y:S02]  /*4b60*/  LDG.E.U8 R164, desc[UR36][R2.64+0x88] ;  /* 0x0000882402a47981 */ /* 0x000e64000c1e1100 */
[----:B-1----:R-:W-:-:S05]  /*4b70*/  PRMT R11, R164, 0x8880, RZ ;  /* 0x00008880a40b7816 */ /* 0x002fca00000000ff */
[----:B------:R-:W-:-:S07]  /*4b80*/  IMAD R10, R11, R152, RZ ;  /* 0x000000980b0a7224 */ /* 0x000fce00078e02ff */
.L_x_176:
[----:B------:R-:W-:Y:S05]  /*4b90*/  BSYNC B1 ;  /* 0x0000000000017941 */ /* 0x000fea0003800000 */
.L_x_175:
[----:B-1----:R-:W-:Y:S01]  /*4ba0*/  @!P5 IMAD R11, R92, R153, R10 ;  /* 0x000000995c0bd224 */ /* 0x002fe200078e020a */
[----:B------:R-:W-:Y:S04]  /*4bb0*/  BSSY B1, `(.L_x_177) ;  /* 0x0000006000017945 */ /* 0x000fe80003800000 */
[----:B------:R1:W-:Y:S01]  /*4bc0*/  @!P5 STG.E.U8 desc[UR36][R4.64+0x88], R11 ;  /* 0x0000880b0400d986 */ /* 0x0003e2000c101124 */
[----:B------:R-:W-:Y:S05]  /*4bd0*/  @P2 BRA `(.L_x_178) ;  /* 0x00000000000c2947 */ /* 0x000fea0003800000 */
[----:B------:R-:W1:Y:S02]  /*4be0*/  LDG.E.U8 R164, desc[UR36][R2.64+0x89] ;  /* 0x0000892402a47981 */ /* 0x000e64000c1e1100 */
[----:B-1----:R-:W-:-:S05]  /*4bf0*/  PRMT R11, R164, 0x8880, RZ ;  /* 0x00008880a40b7816 */ /* 0x002fca00000000ff */
[----:B------:R-:W-:-:S07]  /*4c00*/  IMAD R10, R11, R152, RZ ;  /* 0x000000980b0a7224 */ /* 0x000fce00078e02ff */
.L_x_178:
[----:B------:R-:W-:Y:S05]  /*4c10*/  BSYNC B1 ;  /* 0x0000000000017941 */ /* 0x000fea0003800000 */
.L_x_177:
        /* <DEDUP_REMOVED lines=11> */
.L_x_180:
[----:B------:R-:W-:Y:S05]  /*4cd0*/  BSYNC B1 ;  /* 0x0000000000017941 */ /* 0x000fea0003800000 */
.L_x_179:
[----:B-1----:R-:W-:Y:S01]  /*4ce0*/  @!P4 IMAD R11, R94, R153, R10 ;  /* 0x000000995e0bc224 */ /* 0x002fe200078e020a */
[----:B------:R-:W-:Y:S04]  /*4cf0*/  BSSY B1, `(.L_x_181) ;  /* 0x0000006000017945 */ /* 0x000fe80003800000 */
[----:B------:R1:W-:Y:S01]  /*4d00*/  @!P4 STG.E.U8 desc[UR36][R6.64+0x88], R11 ;  /* 0x0000880b0600c986 */ /* 0x0003e2000c101124 */
[----:B------:R-:W-:Y:S05]  /*4d10*/  @P3 BRA `(.L_x_182) ;  /* 0x00000000000c3947 */ /* 0x000fea0003800000 */
[----:B------:R-:W1:Y:S02]  /*4d20*/  LDG.E.U8 R164, desc[UR36][R8.64+0x89] ;  /* 0x0000892408a47981 */ /* 0x000e64000c1e1100 */
[----:B-1----:R-:W-:-:S05]  /*4d30*/  PRMT R11, R164, 0x8880, RZ ;  /* 0x00008880a40b7816 */ /* 0x002fca00000000ff */
[----:B------:R-:W-:-:S07]  /*4d40*/  IMAD R10, R11, R152, RZ ;  /* 0x000000980b0a7224 */ /* 0x000fce00078e02ff */
.L_x_182:
[----:B------:R-:W-:Y:S05]  /*4d50*/  BSYNC B1 ;  /* 0x0000000000017941 */ /* 0x000fea0003800000 */
.L_x_181:
[----:B------:R-:W-:Y:S01]  /*4d60*/  @!P3 IMAD R95, R95, R153, R10 ;  /* 0x000000995f5fb224 */ /* 0x000fe200078e020a */
[----:B------:R-:W-:Y:S04]  /*4d70*/  BSSY B1, `(.L_x_183) ;  /* 0x0000006000017945 */ /* 0x000fe80003800000 */
[----:B------:R0:W-:Y:S01]  /*4d80*/  @!P3 STG.E.U8 desc[UR36][R6.64+0x89], R95 ;  /* 0x0000895f0600b986 */ /* 0x0001e2000c101124 */
[----:B------:R-:W-:Y:S05]  /*4d90*/  @P5 BRA `(.L_x_184) ;  /* 0x00000000000c5947 */ /* 0x000fea0003800000 */
[----:B------:R-:W1:Y:S02]  /*4da0*/  LDG.E.U8 R164, desc[UR36][R2.64+0x90] ;  /* 0x0000902402a47981 */ /* 0x000e64000c1e1100 */
[----:B-1----:R-:W-:-:S05]  /*4db0*/  PRMT R11, R164, 0x8880, RZ ;  /* 0x00008880a40b7816 */ /* 0x002fca00000000ff */
[----:B------:R-:W-:-:S07]  /*4dc0*/  IMAD R10, R11, R152, RZ ;  /* 0x000000980b0a7224 */ /* 0x000fce00078e02ff */
.L_x_184:
[----:B------:R-:W-:Y:S05]  /*4dd0*/  BSYNC B1 ;  /* 0x0000000000017941 */ /* 0x000fea0003800000 */
.L_x_183:
[----:B-1----:R-:W-:Y:S01]  /*4de0*/  @!P5 IMAD R11, R96, R153, R10 ;  /* 0x00000099600bd224 */ /* 0x002fe200078e020a */
[----:B------:R-:W-:Y:S04]  /*4df0*/  BSSY B1, `(.L_x_185) ;  /* 0x0000006000017945 */ /* 0x000fe80003800000 */
[----:B------:R1:W-:Y:S01]  /*4e00*/  @!P5 STG.E.U8 desc[UR36][R4.64+0x90], R11 ;  /* 0x0000900b0400d986 */ /* 0x0003e2000c101124 */
[----:B------:R-:W-:Y:S05]  /*4e10*/  @P2 BRA `(.L_x_186) ;  /* 0x00000000000c2947 */ /* 0x000fea0003800000 */
[----:B------:R-:W1:Y:S02]  /*4e20*/  LDG.E.U8 R164, desc[UR36][R2.64+0x91] ;  /* 0x0000912402a47981 */ /* 0x000e64000c1e1100 */
[----:B-1----:R-:W-:-:S05]  /*4e30*/  PRMT R11, R164, 0x8880, RZ ;  /* 0x00008880a40b7816 */ /* 0x002fca00000000ff */
[----:B------:R-:W-:-:S07]  /*4e40*/  IMAD R10, R11, R152, RZ ;  /* 0x000000980b0a7224 */ /* 0x000fce00078e02ff */
.L_x_186:
[----:B------:R-:W-:Y:S05]  /*4e50*/  BSYNC B1 ;  /* 0x0000000000017941 */ /* 0x000fea0003800000 */
.L_x_185:
        /* <DEDUP_REMOVED lines=11> */
.L_x_188:
[----:B------:R-:W-:Y:S05]  /*4f10*/  BSYNC B1 ;  /* 0x0000000000017941 */ /* 0x000fea0003800000 */
.L_x_187:
[----:B-1----:R-:W-:Y:S01]  /*4f20*/  @!P4 IMAD R11, R98, R153, R10 ;  /* 0x00000099620bc224 */ /* 0x002fe200078e020a */
[----:B------:R-:W-:Y:S04]  /*4f30*/  BSSY B1, `(.L_x_189) ;  /* 0x0000006000017945 */ /* 0x000fe80003800000 */
[----:B------:R1:W-:Y:S01]  /*4f40*/  @!P4 STG.E.U8 desc[UR36][R6.64+0x90], R11 ;  /* 0x0000900b0600c986 */ /* 0x0003e2000c101124 */
[----:B------:R-:W-:Y:S05]  /*4f50*/  @P3 BRA `(.L_x_190) ;  /* 0x00000000000c3947 */ /* 0x000fea0003800000 */
[----:B------:R-:W1:Y:S02]  /*4f60*/  LDG.E.U8 R164, desc[UR36][R8.64+0x91] ;  /* 0x0000912408a47981 */ /* 0x000e64000c1e1100 */
[----:B-1----:R-:W-:-:S05]  /*4f70*/  PRMT R11, R164, 0x8880, RZ ;  /* 0x00008880a40b7816 */ /* 0x002fca00000000ff */
[----:B------:R-:W-:-:S07]  /*4f80*/  IMAD R10, R11, R152, RZ ;  /* 0x000000980b0a7224 */ /* 0x000fce00078e02ff */
.L_x_190:
[----:B------:R-:W-:Y:S05]  /*4f90*/  BSYNC B1 ;  /* 0x0000000000017941 */ /* 0x000fea0003800000 */
.L_x_189:
[----:B------:R-:W-:Y:S01]  /*4fa0*/  @!P3 IMAD R99, R99, R153, R10 ;  /* 0x000000996363b224 */ /* 0x000fe200078e020a */
[----:B------:R-:W-:Y:S04]  /*4fb0*/  BSSY B1, `(.L_x_191) ;  /* 0x0000006000017945 */ /* 0x000fe80003800000 */
[----:B------:R0:W-:Y:S01]  /*4fc0*/  @!P3 STG.E.U8 desc[UR36][R6.64+0x91], R99 ;  /* 0x000091630600b986 */ /* 0x0001e2000c101124 */
[----:B------:R-:W-:Y:S05]  /*4fd0*/  @P5 BRA `(.L_x_192) ;  /* 0x00000000000c5947 */ /* 0x000fea0003800000 */
[----:B------:R-:W1:Y:S02]  /*4fe0*/  LDG.E.U8 R164, desc[UR36][R2.64+0x98] ;  /* 0x0000982402a47981 */ /* 0x000e64000c1e1100 */
[----:B-1----:R-:W-:-:S05]  /*4ff0*/  PRMT R11, R164, 0x8880, RZ ;  /* 0x00008880a40b7816 */ /* 0x002fca00000000ff */
[----:B------:R-:W-:-:S07]  /*5000*/  IMAD R10, R11, R152, RZ ;  /* 0x000000980b0a7224 */ /* 0x000fce00078e02ff */
.L_x_192:
[----:B------:R-:W-:Y:S05]  /*5010*/  BSYNC B1 ;  /* 0x0000000000017941 */ /* 0x000fea0003800000 */
.L_x_191:
[----:B-1----:R-:W-:Y:S01]  /*5020*/  @!P5 IMAD R11, R100, R153, R10 ;  /* 0x00000099640bd224 */ /* 0x002fe200078e020a */
[----:B------:R-:W-:Y:S04]  /*5030*/  BSSY B1, `(.L_x_193) ;  /* 0x0000006000017945 */ /* 0x000fe80003800000 */
[----:B------:R1:W-:Y:S01]  /*5040*/  @!P5 STG.E.U8 desc[UR36][R4.64+0x98], R11 ;  /* 0x0000980b0400d986 */ /* 0x0003e2000c101124 */
[----:B------:R-:W-:Y:S05]  /*5050*/  @P2 BRA `(.L_x_194) ;  /* 0x00000000000c2947 */ /* 0x000fea0003800000 */
[----:B------:R-:W1:Y:S02]  /*5060*/  LDG.E.U8 R164, desc[UR36][R2.64+0x99] ;  /* 0x0000992402a47981 */ /* 0x000e64000c1e1100 */
[----:B-1----:R-:W-:-:S05]  /*5070*/  PRMT R11, R164, 0x8880, RZ ;  /* 0x00008880a40b7816 */ /* 0x002fca00000000ff */
[----:B------:R-:W-:-:S07]  /*5080*/  IMAD R10, R11, R152, RZ ;  /* 0x000000980b0a7224 */ /* 0x000fce00078e02ff */
.L_x_194:
[----:B------:R-:W-:Y:S05]  /*5090*/  BSYNC B1 ;  /* 0x0000000000017941 */ /* 0x000fea0003800000 */
.L_x_193:
        /* <DEDUP_REMOVED lines=11> */
.L_x_196:
[----:B------:R-:W-:Y:S05]  /*5150*/  BSYNC B1 ;  /* 0x0000000000017941 */ /* 0x000fea0003800000 */
.L_x_195:
[----:B-1----:R-:W-:Y:S01]  /*5160*/  @!P4 IMAD R11, R102, R153, R10 ;  /* 0x00000099660bc224 */ /* 0x002fe200078e020a */
[----:B------:R-:W-:Y:S04]  /*5170*/  BSSY B1, `(.L_x_197) ;  /* 0x0000006000017945 */ /* 0x000fe80003800000 */
[----:B------:R1:W-:Y:S01]  /*5180*/  @!P4 STG.E.U8 desc[UR36][R6.64+0x98], R11 ;  /* 0x0000980b0600c986 */ /* 0x0003e2000c101124 */
[----:B------:R-:W-:Y:S05]  /*5190*/  @P3 BRA `(.L_x_198) ;  /* 0x00000000000c3947 */ /* 0x000fea0003800000 */
[----:B------:R-:W1:Y:S02]  /*51a0*/  LDG.E.U8 R164, desc[UR36][R8.64+0x99] ;  /* 0x0000992408a47981 */ /* 0x000e64000c1e1100 */
[----:B-1----:R-:W-:-:S05]  /*51b0*/  PRMT R11, R164, 0x8880, RZ ;  /* 0x00008880a40b7816 */ /* 0x002fca00000000ff */
[----:B------:R-:W-:-:S07]  /*51c0*/  IMAD R10, R11, R152, RZ ;  /* 0x000000980b0a7224 */ /* 0x000fce00078e02ff */
.L_x_198:
[----:B------:R-:W-:Y:S05]  /*51d0*/  BSYNC B1 ;  /* 0x0000000000017941 */ /* 0x000fea0003800000 */
.L_x_197:
[----:B------:R-:W-:Y:S01]  /*51e0*/  @!P3 IMAD R103, R103, R153, R10 ;  /* 0x000000996767b224 */ /* 0x000fe200078e020a */
[----:B------:R-:W-:Y:S04]  /*51f0*/  BSSY B1, `(.L_x_199) ;  /* 0x0000006000017945 */ /* 0x000fe80003800000 */
[----:B------:R0:W-:Y:S01]  /*5200*/  @!P3 STG.E.U8 desc[UR36][R6.64+0x99], R103 ;  /* 0x000099670600b986 */ /* 0x0001e2000c101124 */
[----:B------:R-:W-:Y:S05]  /*5210*/  @P5 BRA `(.L_x_200) ;  /* 0x00000000000c5947 */ /* 0x000fea0003800000 */
[----:B------:R-:W1:Y:S02]  /*5220*/  LDG.E.U8 R164, desc[UR36][R2.64+0xa0] ;  /* 0x0000a02402a47981 */ /* 0x000e64000c1e1100 */
[----:B-1----:R-:W-:-:S05]  /*5230*/  PRMT R11, R164, 0x8880, RZ ;  /* 0x00008880a40b7816 */ /* 0x002fca00000000ff */
[----:B------:R-:W-:-:S07]  /*5240*/  IMAD R10, R11, R152, RZ ;  /* 0x000000980b0a7224 */ /* 0x000fce00078e02ff */
.L_x_200:
[----:B------:R-:W-:Y:S05]  /*5250*/  BSYNC B1 ;  /* 0x0000000000017941 */ /* 0x000fea0003800000 */
.L_x_199:
[----:B-1----:R-:W-:Y:S01]  /*5260*/  @!P5 IMAD R11, R104, R153, R10 ;  /* 0x00000099680bd224 */ /* 0x002fe200078e020a */
[----:B------:R-:W-:Y:S04]  /*5270*/  BSSY B1, `(.L_x_201) ;  /* 0x0000006000017945 */ /* 0x000fe80003800000 */
[----:B------:R1:W-:Y:S01]  /*5280*/  @!P5 STG.E.U8 desc[UR36][R4.64+0xa0], R11 ;  /* 0x0000a00b0400d986 */ /* 0x0003e2000c101124 */
[----:B------:R-:W-:Y:S05]  /*5290*/  @P2 BRA `(.L_x_202) ;  /* 0x00000000000c2947 */ /* 0x000fea0003800000 */
[----:B------:R-:W1:Y:S02]  /*52a0*/  LDG.E.U8 R164, desc[UR36][R2.64+0xa1] ;  /* 0x0000a12402a47981 */ /* 0x000e64000c1e1100 */
[----:B-1----:R-:W-:-:S05]  /*52b0*/  PRMT R11, R164, 0x8880, RZ ;  /* 0x00008880a40b7816 */ /* 0x002fca00000000ff */
[----:B------:R-:W-:-:S07]  /*52c0*/  IMAD R10, R11, R152, RZ ;  /* 0x000000980b0a7224 */ /* 0x000fce00078e02ff */
.L_x_202:
[----:B------:R-:W-:Y:S05]  /*52d0*/  BSYNC B1 ;  /* 0x0000000000017941 */ /* 0x000fea0003800000 */
.L_x_201:
        /* <DEDUP_REMOVED lines=11> */
.L_x_204:
[----:B------:R-:W-:Y:S05]  /*5390*/  BSYNC B1 ;  /* 0x0000000000017941 */ /* 0x000fea0003800000 */
.L_x_203:
[----:B-1----:R-:W-:Y:S01]  /*53a0*/  @!P4 IMAD R11, R106, R153, R10 ;  /* 0x000000996a0bc224 */ /* 0x002fe200078e020a */
[----:B------:R-:W-:Y:S04]  /*53b0*/  BSSY B1, `(.L_x_205) ;  /* 0x0000006000017945 */ /* 0x000fe80003800000 */
[----:B------:R1:W-:Y:S01]  /*53c0*/  @!P4 STG.E.U8 desc[UR36][R6.64+0xa0], R11 ;  /* 0x0000a00b0600c986 */ /* 0x0003e2000c101124 */
[----:B------:R-:W-:Y:S05]  /*53d0*/  @P3 BRA `(.L_x_206) ;  /* 0x00000000000c3947 */ /* 0x000fea0003800000 */
[----:B------:R-:W1:Y:S02]  /*53e0*/  LDG.E.U8 R164, desc[UR36][R8.64+0xa1] ;  /* 0x0000a12408a47981 */ /* 0x000e64000c1e1100 */
[----:B-1----:R-:W-:-:S05]  /*53f0*/  PRMT R11, R164, 0x8880, RZ ;  /* 0x00008880a40b7816 */ /* 0x002fca00000000ff */
[----:B------:R-:W-:-:S07]  /*5400*/  IMAD R10, R11, R152, RZ ;  /* 0x000000980b0a7224 */ /* 0x000fce00078e02ff */
.L_x_206:
[----:B------:R-:W-:Y:S05]  /*5410*/  BSYNC B1 ;  /* 0x0000000000017941 */ /* 0x000fea0003800000 */
.L_x_205:
[----:B------:R-:W-:Y:S01]  /*5420*/  @!P3 IMAD R107, R107, R153, R10 ;  /* 0x000000996b6bb224 */ /* 0x000fe200078e020a */
[----:B------:R-:W-:Y:S04]  /*5430*/  BSSY B1, `(.L_x_207) ;  /* 0x0000006000017945 */ /* 0x000fe80003800000 */
[----:B------:R0:W-:Y:S01]  /*5440*/  @!P3 STG.E.U8 desc[UR36][R6.64+0xa1], R107 ;  /* 0x0000a16b0600b986 */ /* 0x0001e2000c101124 */
[----:B------:R-:W-:Y:S05]  /*5450*/  @P5 BRA `(.L_x_208) ;  /* 0x00000000000c5947 */ /* 0x000fea0003800000 */
[----:B------:R-:W1:Y:S02]  /*5460*/  LDG.E.U8 R164, desc[UR36][R2.64+0xa8] ;  /* 0x0000a82402a47981 */ /* 0x000e64000c1e1100 */
[----:B-1----:R-:W-:-:S05]  /*5470*/  PRMT R11, R164, 0x8880, RZ ;  /* 0x00008880a40b7816 */ /* 0x002fca00000000ff */
[----:B------:R-:W-:-:S07]  /*5480*/  IMAD R10, R11, R152, RZ ;  /* 0x000000980b0a7224 */ /* 0x000fce00078e02ff */
.L_x_208:
[----:B------:R-:W-:Y:S05]  /*5490*/  BSYNC B1 ;  /* 0x0000000000017941 */ /* 0x000fea0003800000 */
.L_x_207:
[----:B-1----:R-:W-:Y:S01]  /*54a0*/  @!P5 IMAD R11, R108, R153, R10 ;  /* 0x000000996c0bd224 */ /* 0x002fe200078e020a */
[----:B------:R-:W-:Y:S04]  /*54b0*/  BSSY B1, `(.L_x_209) ;  /* 0x0000006000017945 */ /* 0x000fe80003800000 */
[----:B------:R1:W-:Y:S01]  /*54c0*/  @!P5 STG.E.U8 desc[UR36][R4.64+0xa8], R11 ;  /* 0x0000a80b0400d986 */ /* 0x0003e2000c101124 */
[----:B------:R-:W-:Y:S05]  /*54d0*/  @P2 BRA `(.L_x_210) ;  /* 0x00000000000c2947 */ /* 0x000fea0003800000 */
[----:B------:R-:W1:Y:S02]  /*54e0*/  LDG.E.U8 R164, desc[UR36][R2.64+0xa9] ;  /* 0x0000a92402a47981 */ /* 0x000e64000c1e1100 */
[----:B-1----:R-:W-:-:S05]  /*54f0*/  PRMT R11, R164, 0x8880, RZ ;  /* 0x00008880a40b7816 */ /* 0x002fca00000000ff */
[----:B------:R-:W-:-:S07]  /*5500*/  IMAD R10, R11, R152, RZ ;  /* 0x000000980b0a7224 */ /* 0x000fce00078e02ff */
.L_x_210:
[----:B------:R-:W-:Y:S05]  /*5510*/  BSYNC B1 ;  /* 0x0000000000017941 */ /* 0x000fea0003800000 */
.L_x_209:
        /* <DEDUP_REMOVED lines=11> */
.L_x_212:
[----:B------:R-:W-:Y:S05]  /*55d0*/  BSYNC B1 ;  /* 0x0000000000017941 */ /* 0x000fea0003800000 */
.L_x_211:
[----:B-1----:R-:W-:Y:S01]  /*55e0*/  @!P4 IMAD R11, R110, R153, R10 ;  /* 0x000000996e0bc224 */ /* 0x002fe200078e020a */
[----:B------:R-:W-:Y:S04]  /*55f0*/  BSSY B1, `(.L_x_213) ;  /* 0x0000006000017945 */ /* 0x000fe80003800000 */
[----:B------:R1:W-:Y:S01]  /*5600*/  @!P4 STG.E.U8 desc[UR36][R6.64+0xa8], R11 ;  /* 0x0000a80b0600c986 */ /* 0x0003e2000c101124 */
[----:B------:R-:W-:Y:S05]  /*5610*/  @P3 BRA `(.L_x_214) ;  /* 0x00000000000c3947 */ /* 0x000fea0003800000 */
[----:B------:R-:W1:Y:S02]  /*5620*/  LDG.E.U8 R164, desc[UR36][R8.64+0xa9] ;  /* 0x0000a92408a47981 */ /* 0x000e64000c1e1100 */
[----:B-1----:R-:W-:-:S05]  /*5630*/  PRMT R11, R164, 0x8880, RZ ;  /* 0x00008880a40b7816 */ /* 0x002fca00000000ff */
[----:B------:R-:W-:-:S07]  /*5640*/  IMAD R10, R11, R152, RZ ;  /* 0x000000980b0a7224 */ /* 0x000fce00078e02ff */
.L_x_214:
[----:B------:R-:W-:Y:S05]  /*5650*/  BSYNC B1 ;  /* 0x0000000000017941 */ /* 0x000fea0003800000 */
.L_x_213:
[----:B------:R-:W-:Y:S01]  /*5660*/  @!P3 IMAD R111, R111, R153, R10 ;  /* 0x000000996f6fb224 */ /* 0x000fe200078e020a */
[----:B------:R-:W-:Y:S04]  /*5670*/  BSSY B1, `(.L_x_215) ;  /* 0x0000006000017945 */ /* 0x000fe80003800000 */
[----:B------:R0:W-:Y:S01]  /*5680*/  @!P3 STG.E.U8 desc[UR36][R6.64+0xa9], R111 ;  /* 0x0000a96f0600b986 */ /* 0x0001e2000c101124 */
[----:B------:R-:W-:Y:S05]  /*5690*/  @P5 BRA `(.L_x_216) ;  /* 0x00000000000c5947 */ /* 0x000fea0003800000 */
[----:B------:R-:W1:Y:S02]  /*56a0*/  LDG.E.U8 R164, desc[UR36][R2.64+0xb0] ;  /* 0x0000b02402a47981 */ /* 0x000e64000c1e1100 */
[----:B-1----:R-:W-:-:S05]  /*56b0*/  PRMT R11, R164, 0x8880, RZ ;  /* 0x00008880a40b7816 */ /* 0x002fca00000000ff */
[----:B------:R-:W-:-:S07]  /*56c0*/  IMAD R10, R11, R152, RZ ;  /* 0x000000980b0a7224 */ /* 0x000fce00078e02ff */
.L_x_216:
[----:B------:R-:W-:Y:S05]  /*56d0*/  BSYNC B1 ;  /* 0x0000000000017941 */ /* 0x000fea0003800000 */
.L_x_215:
[----:B-1----:R-:W-:Y:S01]  /*56e0*/  @!P5 IMAD R11, R112, R153, R10 ;  /* 0x00000099700bd224 */ /* 0x002fe200078e020a */
[----:B------:R-:W-:Y:S04]  /*56f0*/  BSSY B1, `(.L_x_217) ;  /* 0x0000006000017945 */ /* 0x000fe80003800000 */
[----:B------:R1:W-:Y:S01]  /*5700*/  @!P5 STG.E.U8 desc[UR36][R4.64+0xb0], R11 ;  /* 0x0000b00b0400d986 */ /* 0x0003e2000c101124 */
[----:B------:R-:W-:Y:S05]  /*5710*/  @P2 BRA `(.L_x_218) ;  /* 0x00000000000c2947 */ /* 0x000fea0003800000 */
[----:B------:R-:W1:Y:S02]  /*5720*/  LDG.E.U8 R164, desc[UR36][R2.64+0xb1] ;  /* 0x0000b12402a47981 */ /* 0x000e64000c1e1100 */
[----:B-1----:R-:W-:-:S05]  /*5730*/  PRMT R11, R164, 0x8880, RZ ;  /* 0x00008880a40b7816 */ /* 0x002fca00000000ff */
[----:B------:R-:W-:-:S07]  /*5740*/  IMAD R10, R11, R152, RZ ;  /* 0x000000980b0a7224 */ /* 0x000fce00078e02ff */
.L_x_218:
[----:B------:R-:W-:Y:S05]  /*5750*/  BSYNC B1 ;  /* 0x0000000000017941 */ /* 0x000fea0003800000 */
.L_x_217:
        /* <DEDUP_REMOVED lines=11> */
.L_x_220:
[----:B------:R-:W-:Y:S05]  /*5810*/  BSYNC B1 ;  /* 0x0000000000017941 */ /* 0x000fea0003800000 */
.L_x_219:
[----:B-1----:R-:W-:Y:S01]  /*5820*/  @!P4 IMAD R11, R114, R153, R10 ;  /* 0x00000099720bc224 */ /* 0x002fe200078e020a */
[----:B------:R-:W-:Y:S04]  /*5830*/  BSSY B1, `(.L_x_221) ;  /* 0x0000006000017945 */ /* 0x000fe80003800000 */
[----:B------:R1:W-:Y:S01]  /*5840*/  @!P4 STG.E.U8 desc[UR36][R6.64+0xb0], R11 ;  /* 0x0000b00b0600c986 */ /* 0x0003e2000c101124 */
[----:B------:R-:W-:Y:S05]  /*5850*/  @P3 BRA `(.L_x_222) ;  /* 0x00000000000c3947 */ /* 0x000fea0003800000 */
[----:B------:R-:W1:Y:S02]  /*5860*/  LDG.E.U8 R164, desc[UR36][R8.64+0xb1] ;  /* 0x0000b12408a47981 */ /* 0x000e64000c1e1100 */
[----:B-1----:R-:W-:-:S05]  /*5870*/  PRMT R11, R164, 0x8880, RZ ;  /* 0x00008880a40b7816 */ /* 0x002fca00000000ff */
[----:B------:R-:W-:-:S07]  /*5880*/  IMAD R10, R11, R152, RZ ;  /* 0x000000980b0a7224 */ /* 0x000fce00078e02ff */
.L_x_222:
[----:B------:R-:W-:Y:S05]  /*5890*/  BSYNC B1 ;  /* 0x0000000000017941 */ /* 0x000fea0003800000 */
.L_x_221:
[----:B------:R-:W-:Y:S01]  /*58a0*/  @!P3 IMAD R115, R115, R153, R10 ;  /* 0x000000997373b224 */ /* 0x000fe200078e020a */
[----:B------:R-:W-:Y:S04]  /*58b0*/  BSSY B1, `(.L_x_223) ;  /* 0x0000006000017945 */ /* 0x000fe80003800000 */
[----:B------:R0:W-:Y:S01]  /*58c0*/  @!P3 STG.E.U8 desc[UR36][R6.64+0xb1], R115 ;  /* 0x0000b1730600b986 */ /* 0x0001e2000c101124 */
[----:B------:R-:W-:Y:S05]  /*58d0*/  @P5 BRA `(.L_x_224) ;  /* 0x00000000000c5947 */ /* 0x000fea0003800000 */
[----:B------:R-:W1:Y:S02]  /*58e0*/  LDG.E.U8 R164, desc[UR36][R2.64+0xb8] ;  /* 0x0000b82402a47981 */ /* 0x000e64000c1e1100 */
[----:B-1----:R-:W-:-:S05]  /*58f0*/  PRMT R11, R164, 0x8880, RZ ;  /* 0x00008880a40b7816 */ /* 0x002fca00000000ff */
[----:B------:R-:W-:-:S07]  /*5900*/  IMAD R10, R11, R152, RZ ;  /* 0x000000980b0a7224 */ /* 0x000fce00078e02ff */
.L_x_224:
[----:B------:R-:W-:Y:S05]  /*5910*/  BSYNC B1 ;  /* 0x0000000000017941 */ /* 0x000fea0003800000 */
.L_x_223:
[----:B-1----:R-:W-:Y:S01]  /*5920*/  @!P5 IMAD R11, R116, R153, R10 ;  /* 0x00000099740bd224 */ /* 0x002fe200078e020a */
[----:B------:R-:W-:Y:S04]  /*5930*/  BSSY B1, `(.L_x_225) ;  /* 0x0000006000017945 */ /* 0x000fe80003800000 */
[----:B------:R1:W-:Y:S01]  /*5940*/  @!P5 STG.E.U8 desc[UR36][R4.64+0xb8], R11 ;  /* 0x0000b80b0400d986 */ /* 0x0003e2000c101124 */
[----:B------:R-:W-:Y:S05]  /*5950*/  @P2 BRA `(.L_x_226) ;  /* 0x00000000000c2947 */ /* 0x000fea0003800000 */
[----:B------:R-:W1:Y:S02]  /*5960*/  LDG.E.U8 R164, desc[UR36][R2.64+0xb9] ;  /* 0x0000b92402a47981 */ /* 0x000e64000c1e1100 */
[----:B-1----:R-:W-:-:S05]  /*5970*/  PRMT R11, R164, 0x8880, RZ ;  /* 0x00008880a40b7816 */ /* 0x002fca00000000ff */
[----:B------:R-:W-:-:S07]  /*5980*/  IMAD R10, R11, R152, RZ ;  /* 0x000000980b0a7224 */ /* 0x000fce00078e02ff */
.L_x_226:
[----:B------:R-:W-:Y:S05]  /*5990*/  BSYNC B1 ;  /* 0x0000000000017941 */ /* 0x000fea0003800000 */
.L_x_225:
        /* <DEDUP_REMOVED lines=11> */
.L_x_228:
[----:B------:R-:W-:Y:S05]  /*5a50*/  BSYNC B1 ;  /* 0x0000000000017941 */ /* 0x000fea0003800000 */
.L_x_227:
[----:B-1----:R-:W-:Y:S01]  /*5a60*/  @!P4 IMAD R11, R118, R153, R10 ;  /* 0x00000099760bc224 */ /* 0x002fe200078e020a */
[----:B------:R-:W-:Y:S04]  /*5a70*/  BSSY B1, `(.L_x_229) ;  /* 0x0000006000017945 */ /* 0x000fe80003800000 */
[----:B------:R1:W-:Y:S01]  /*5a80*/  @!P4 STG.E.U8 desc[UR36][R6.64+0xb8], R11 ;  /* 0x0000b80b0600c986 */ /* 0x0003e2000c101124 */
[----:B------:R-:W-:Y:S05]  /*5a90*/  @P3 BRA `(.L_x_230) ;  /* 0x00000000000c3947 */ /* 0x000fea0003800000 */
[----:B------:R-:W1:Y:S02]  /*5aa0*/  LDG.E.U8 R164, desc[UR36][R8.64+0xb9] ;  /* 0x0000b92408a47981 */ /* 0x000e64000c1e1100 */
[----:B-1----:R-:W-:-:S05]  /*5ab0*/  PRMT R11, R164, 0x8880, RZ ;  /* 0x00008880a40b7816 */ /* 0x002fca00000000ff */
[----:B------:R-:W-:-:S07]  /*5ac0*/  IMAD R10, R11, R152, RZ ;  /* 0x000000980b0a7224 */ /* 0x000fce00078e02ff */
.L_x_230:
[----:B------:R-:W-:Y:S05]  /*5ad0*/  BSYNC B1 ;  /* 0x0000000000017941 */ /* 0x000fea0003800000 */
.L_x_229:
[----:B------:R-:W-:Y:S01]  /*5ae0*/  @!P3 IMAD R119, R119, R153, R10 ;  /* 0x000000997777b224 */ /* 0x000fe200078e020a */
[----:B------:R-:W-:Y:S04]  /*5af0*/  BSSY B1, `(.L_x_231) ;  /* 0x0000006000017945 */ /* 0x000fe80003800000 */
[----:B------:R0:W-:Y:S01]  /*5b00*/  @!P3 STG.E.U8 desc[UR36][R6.64+0xb9], R119 ;  /* 0x0000b9770600b986 */ /* 0x0001e2000c101124 */
[----:B------:R-:W-:Y:S05]  /*5b10*/  @P5 BRA `(.L_x_232) ;  /* 0x00000000000c5947 */ /* 0x000fea0003800000 */
[----:B------:R-:W1:Y:S02]  /*5b20*/  LDG.E.U8 R164, desc[UR36][R2.64+0xc0] ;  /* 0x0000c02402a47981 */ /* 0x000e64000c1e1100 */
[----:B-1----:R-:W-:-:S05]  /*5b30*/  PRMT R11, R164, 0x8880, RZ ;  /* 0x00008880a40b7816 */ /* 0x002fca00000000ff */
[----:B------:R-:W-:-:S07]  /*5b40*/  IMAD R10, R11, R152, RZ ;  /* 0x000000980b0a7224 */ /* 0x000fce00078e02ff */
.L_x_232:
[----:B------:R-:W-:Y:S05]  /*5b50*/  BSYNC B1 ;  /* 0x0000000000017941 */ /* 0x000fea0003800000 */
.L_x_231:
[----:B-1----:R-:W-:Y:S01]  /*5b60*/  @!P5 IMAD R11, R120, R153, R10 ;  /* 0x00000099780bd224 */ /* 0x002fe200078e020a */
[----:B------:R-:W-:Y:S04]  /*5b70*/  BSSY B1, `(.L_x_233) ;  /* 0x0000006000017945 */ /* 0x000fe80003800000 */
[----:B------:R1:W-:Y:S01]  /*5b80*/  @!P5 STG.E.U8 desc[UR36][R4.64+0xc0], R11 ;  /* 0x0000c00b0400d986 */ /* 0x0003e2000c101124 */
[----:B------:R-:W-:Y:S05]  /*5b90*/  @P2 BRA `(.L_x_234) ;  /* 0x00000000000c2947 */ /* 0x000fea0003800000 */
[----:B------:R-:W1:Y:S02]  /*5ba0*/  LDG.E.U8 R164, desc[UR36][R2.64+0xc1] ;  /* 0x0000c12402a47981 */ /* 0x000e64000c1e1100 */
[----:B-1----:R-:W-:-:S05]  /*5bb0*/  PRMT R11, R164, 0x8880, RZ ;  /* 0x00008880a40b7816 */ /* 0x002fca00000000ff */
[----:B------:R-:W-:-:S07]  /*5bc0*/  IMAD R10, R11, R152, RZ ;  /* 0x000000980b0a7224 */ /* 0x000fce00078e02ff */
.L_x_234:
[----:B------:R-:W-:Y:S05]  /*5bd0*/  BSYNC B1 ;  /* 0x0000000000017941 */ /* 0x000fea0003800000 */
.L_x_233:
        /* <DEDUP_REMOVED lines=11> */
.L_x_236:
[----:B------:R-:W-:Y:S05]  /*5c90*/  BSYNC B1 ;  /* 0x0000000000017941 */ /* 0x000fea0003800000 */
.L_x_235:
[----:B-1----:R-:W-:Y:S01]  /*5ca0*/  @!P4 IMAD R11, R122, R153, R10 ;  /* 0x000000997a0bc224 */ /* 0x002fe200078e020a */
[----:B------:R-:W-:Y:S04]  /*5cb0*/  BSSY B1, `(.L_x_237) ;  /* 0x0000006000017945 */ /* 0x000fe80003800000 */
[----:B------:R1:W-:Y:S01]  /*5cc0*/  @!P4 STG.E.U8 desc[UR36][R6.64+0xc0], R11 ;  /* 0x0000c00b0600c986 */ /* 0x0003e2000c101124 */
[----:B------:R-:W-:Y:S05]  /*5cd0*/  @P3 BRA `(.L_x_238) ;  /* 0x00000000000c3947 */ /* 0x000fea0003800000 */
[----:B------:R-:W1:Y:S02]  /*5ce0*/  LDG.E.U8 R164, desc[UR36][R8.64+0xc1] ;  /* 0x0000c12408a47981 */ /* 0x000e64000c1e1100 */
[----:B-1----:R-:W-:-:S05]  /*5cf0*/  PRMT R11, R164, 0x8880, RZ ;  /* 0x00008880a40b7816 */ /* 0x002fca00000000ff */
[----:B------:R-:W-:-:S07]  /*5d00*/  IMAD R10, R11, R152, RZ ;  /* 0x000000980b0a7224 */ /* 0x000fce00078e02ff */
.L_x_238:
[----:B------:R-:W-:Y:S05]  /*5d10*/  BSYNC B1 ;  /* 0x0000000000017941 */ /* 0x000fea0003800000 */
.L_x_237:
[----:B------:R-:W-:Y:S01]  /*5d20*/  @!P3 IMAD R123, R123, R153, R10 ;  /* 0x000000997b7bb224 */ /* 0x000fe200078e020a */
[----:B------:R-:W-:Y:S04]  /*5d30*/  BSSY B1, `(.L_x_239) ;  /* 0x0000006000017945 */ /* 0x000fe80003800000 */
[----:B------:R0:W-:Y:S01]  /*5d40*/  @!P3 STG.E.U8 desc[UR36][R6.64+0xc1], R123 ;  /* 0x0000c17b0600b986 */ /* 0x0001e2000c101124 */
[----:B------:R-:W-:Y:S05]  /*5d50*/  @P5 BRA `(.L_x_240) ;  /* 0x00000000000c5947 */ /* 0x000fea0003800000 */
[----:B------:R-:W1:Y:S02]  /*5d60*/  LDG.E.U8 R164, desc[UR36][R2.64+0xc8] ;  /* 0x0000c82402a47981 */ /* 0x000e64000c1e1100 */
[----:B-1----:R-:W-:-:S05]  /*5d70*/  PRMT R11, R164, 0x8880, RZ ;  /* 0x00008880a40b7816 */ /* 0x002fca00000000ff */
[----:B------:R-:W-:-:S07]  /*5d80*/  IMAD R10, R11, R152, RZ ;  /* 0x000000980b0a7224 */ /* 0x000fce00078e02ff */
.L_x_240:
[----:B------:R-:W-:Y:S05]  /*5d90*/  BSYNC B1 ;  /* 0x0000000000017941 */ /* 0x000fea0003800000 */
.L_x_239:
[----:B-1----:R-:W-:Y:S01]  /*5da0*/  @!P5 IMAD R11, R124, R153, R10 ;  /* 0x000000997c0bd224 */ /* 0x002fe200078e020a */
[----:B------:R-:W-:Y:S04]  /*5db0*/  BSSY B1, `(.L_x_241) ;  /* 0x0000006000017945 */ /* 0x000fe80003800000 */
[----:B------:R1:W-:Y:S01]  /*5dc0*/  @!P5 STG.E.U8 desc[UR36][R4.64+0xc8], R11 ;  /* 0x0000c80b0400d986 */ /* 0x0003e2000c101124 */
[----:B------:R-:W-:Y:S05]  /*5dd0*/  @P2 BRA `(.L_x_242) ;  /* 0x00000000000c2947 */ /* 0x000fea0003800000 */
[----:B------:R-:W1:Y:S02]  /*5de0*/  LDG.E.U8 R164, desc[UR36][R2.64+0xc9] ;  /* 0x0000c92402a47981 */ /* 0x000e64000c1e1100 */
[----:B-1----:R-:W-:-:S05]  /*5df0*/  PRMT R11, R164, 0x8880, RZ ;  /* 0x00008880a40b7816 */ /* 0x002fca00000000ff */
[----:B------:R-:W-:-:S07]  /*5e00*/  IMAD R10, R11, R152, RZ ;  /* 0x000000980b0a7224 */ /* 0x000fce00078e02ff */
.L_x_242:
[----:B------:R-:W-:Y:S05]  /*5e10*/  BSYNC B1 ;  /* 0x0000000000017941 */ /* 0x000fea0003800000 */
.L_x_241:
        /* <DEDUP_REMOVED lines=11> */
.L_x_244:
[----:B------:R-:W-:Y:S05]  /*5ed0*/  BSYNC B1 ;  /* 0x0000000000017941 */ /* 0x000fea0003800000 */
.L_x_243:
[----:B-1----:R-:W-:Y:S01]  /*5ee0*/  @!P4 IMAD R11, R126, R153, R10 ;  /* 0x000000997e0bc224 */ /* 0x002fe200078e020a */
[----:B------:R-:W-:Y:S04]  /*5ef0*/  BSSY B1, `(.L_x_245) ;  /* 0x0000006000017945 */ /* 0x000fe80003800000 */
[----:B------:R1:W-:Y:S01]  /*5f00*/  @!P4 STG.E.U8 desc[UR36][R6.64+0xc8], R11 ;  /* 0x0000c80b0600c986 */ /* 0x0003e2000c101124 */
[----:B------:R-:W-:Y:S05]  /*5f10*/  @P3 BRA `(.L_x_246) ;  /* 0x00000000000c3947 */ /* 0x000fea0003800000 */
[----:B------:R-:W1:Y:S02]  /*5f20*/  LDG.E.U8 R164, desc[UR36][R8.64+0xc9] ;  /* 0x0000c92408a47981 */ /* 0x000e64000c1e1100 */
[----:B-1----:R-:W-:-:S05]  /*5f30*/  PRMT R11, R164, 0x8880, RZ ;  /* 0x00008880a40b7816 */ /* 0x002fca00000000ff */
[----:B------:R-:W-:-:S07]  /*5f40*/  IMAD R10, R11, R152, RZ ;  /* 0x000000980b0a7224 */ /* 0x000fce00078e02ff */
.L_x_246:
[----:B------:R-:W-:Y:S05]  /*5f50*/  BSYNC B1 ;  /* 0x0000000000017941 */ /* 0x000fea0003800000 */
.L_x_245:
[----:B------:R-:W-:Y:S01]  /*5f60*/  @!P3 IMAD R127, R127, R153, R10 ;  /* 0x000000997f7fb224 */ /* 0x000fe200078e020a */
[----:B------:R-:W-:Y:S04]  /*5f70*/  BSSY B1, `(.L_x_247) ;  /* 0x0000006000017945 */ /* 0x000fe80003800000 */
[----:B------:R0:W-:Y:S01]  /*5f80*/  @!P3 STG.E.U8 desc[UR36][R6.64+0xc9], R127 ;  /* 0x0000c97f0600b986 */ /* 0x0001e2000c101124 */
[----:B------:R-:W-:Y:S05]  /*5f90*/  @P5 BRA `(.L_x_248) ;  /* 0x00000000000c5947 */ /* 0x000fea0003800000 */
[----:B------:R-:W1:Y:S02]  /*5fa0*/  LDG.E.U8 R164, desc[UR36][R2.64+0xd0] ;  /* 0x0000d02402a47981 */ /* 0x000e64000c1e1100 */
[----:B-1----:R-:W-:-:S05]  /*5fb0*/  PRMT R11, R164, 0x8880, RZ ;  /* 0x00008880a40b7816 */ /* 0x002fca00000000ff */
[----:B------:R-:W-:-:S07]  /*5fc0*/  IMAD R10, R11, R152, RZ ;  /* 0x000000980b0a7224 */ /* 0x000fce00078e02ff */
.L_x_248:
[----:B------:R-:W-:Y:S05]  /*5fd0*/  BSYNC B1 ;  /* 0x0000000000017941 */ /* 0x000fea0003800000 */
.L_x_247:
[----:B-1----:R-:W-:Y:S01]  /*5fe0*/  @!P5 IMAD R11, R128, R153, R10 ;  /* 0x00000099800bd224 */ /* 0x002fe200078e020a */
[----:B------:R-:W-:Y:S04]  /*5ff0*/  BSSY B1, `(.L_x_249) ;  /* 0x0000006000017945 */ /* 0x000fe80003800000 */
[----:B------:R1:W-:Y:S01]  /*6000*/  @!P5 STG.E.U8 desc[UR36][R4.64+0xd0], R11 ;  /* 0x0000d00b0400d986 */ /* 0x0003e2000c101124 */
[----:B------:R-:W-:Y:S05]  /*6010*/  @P2 BRA `(.L_x_250) ;  /* 0x00000000000c2947 */ /* 0x000fea0003800000 */
[----:B------:R-:W1:Y:S02]  /*6020*/  LDG.E.U8 R164, desc[UR36][R2.64+0xd1] ;  /* 0x0000d12402a47981 */ /* 0x000e64000c1e1100 */
[----:B-1----:R-:W-:-:S05]  /*6030*/  PRMT R11, R164, 0x8880, RZ ;  /* 0x00008880a40b7816 */ /* 0x002fca00000000ff */
[----:B------:R-:W-:-:S07]  /*6040*/  IMAD R10, R11, R152, RZ ;  /* 0x000000980b0a7224 */ /* 0x000fce00078e02ff */
.L_x_250:
[----:B------:R-:W-:Y:S05]  /*6050*/  BSYNC B1 ;  /* 0x0000000000017941 */ /* 0x000fea0003800000 */
.L_x_249:
        /* <DEDUP_REMOVED lines=11> */
.L_x_252:
[----:B------:R-:W-:Y:S05]  /*6110*/  BSYNC B1 ;  /* 0x0000000000017941 */ /* 0x000fea0003800000 */
.L_x_251:
[----:B-1----:R-:W-:Y:S01]  /*6120*/  @!P4 IMAD R11, R130, R153, R10 ;  /* 0x00000099820bc224 */ /* 0x002fe200078e020a */
[----:B------:R-:W-:Y:S04]  /*6130*/  BSSY B1, `(.L_x_253) ;  /* 0x0000006000017945 */ /* 0x000fe80003800000 */
[----:B------:R1:W-:Y:S01]  /*6140*/  @!P4 STG.E.U8 desc[UR36][R6.64+0xd0], R11 ;  /* 0x0000d00b0600c986 */ /* 0x0003e2000c101124 */
[----:B------:R-:W-:Y:S05]  /*6150*/  @P3 BRA `(.L_x_254) ;  /* 0x00000000000c3947 */ /* 0x000fea0003800000 */
[----:B------:R-:W1:Y:S02]  /*6160*/  LDG.E.U8 R164, desc[UR36][R8.64+0xd1] ;  /* 0x0000d12408a47981 */ /* 0x000e64000c1e1100 */
[----:B-1----:R-:W-:-:S05]  /*6170*/  PRMT R11, R164, 0x8880, RZ ;  /* 0x00008880a40b7816 */ /* 0x002fca00000000ff */
[----:B------:R-:W-:-:S07]  /*6180*/  IMAD R10, R11, R152, RZ ;  /* 0x000000980b0a7224 */ /* 0x000fce00078e02ff */
.L_x_254:
[----:B------:R-:W-:Y:S05]  /*6190*/  BSYNC B1 ;  /* 0x0000000000017941 */ /* 0x000fea0003800000 */
.L_x_253:
[----:B------:R-:W-:Y:S01]  /*61a0*/  @!P3 IMAD R131, R131, R153, R10 ;  /* 0x000000998383b224 */ /* 0x000fe200078e020a */
[----:B------:R-:W-:Y:S04]  /*61b0*/  BSSY B1, `(.L_x_255) ;  /* 0x0000006000017945 */ /* 0x000fe80003800000 */
[----:B------:R0:W-:Y:S01]  /*61c0*/  @!P3 STG.E.U8 desc[UR36][R6.64+0xd1], R131 ;  /* 0x0000d1830600b986 */ /* 0x0001e2000c101124 */
[----:B------:R-:W-:Y:S05]  /*61d0*/  @P5 BRA `(.L_x_256) ;  /* 0x00000000000c5947 */ /* 0x000fea0003800000 */
[----:B------:R-:W1:Y:S02]  /*61e0*/  LDG.E.U8 R164, desc[UR36][R2.64+0xd8] ;  /* 0x0000d82402a47981 */ /* 0x000e64000c1e1100 */
[----:B-1----:R-:W-:-:S05]  /*61f0*/  PRMT R11, R164, 0x8880, RZ ;  /* 0x00008880a40b7816 */ /* 0x002fca00000000ff */
[----:B------:R-:W-:-:S07]  /*6200*/  IMAD R10, R11, R152, RZ ;  /* 0x000000980b0a7224 */ /* 0x000fce00078e02ff */
.L_x_256:
[----:B------:R-:W-:Y:S05]  /*6210*/  BSYNC B1 ;  /* 0x0000000000017941 */ /* 0x000fea0003800000 */
.L_x_255:
[----:B-1----:R-:W-:Y:S01]  /*6220*/  @!P5 IMAD R11, R132, R153, R10 ;  /* 0x00000099840bd224 */ /* 0x002fe200078e020a */
[----:B------:R-:W-:Y:S04]  /*6230*/  BSSY B1, `(.L_x_257) ;  /* 0x0000006000017945 */ /* 0x000fe80003800000 */
[----:B------:R1:W-:Y:S01]  /*6240*/  @!P5 STG.E.U8 desc[UR36][R4.64+0xd8], R11 ;  /* 0x0000d80b0400d986 */ /* 0x0003e2000c101124 */
[----:B------:R-:W-:Y:S05]  /*6250*/  @P2 BRA `(.L_x_258) ;  /* 0x00000000000c2947 */ /* 0x000fea0003800000 */
[----:B------:R-:W1:Y:S02]  /*6260*/  LDG.E.U8 R164, desc[UR36][R2.64+0xd9] ;  /* 0x0000d92402a47981 */ /* 0x000e64000c1e1100 */
[----:B-1----:R-:W-:-:S05]  /*6270*/  PRMT R11, R164, 0x8880, RZ ;  /* 0x00008880a40b7816 */ /* 0x002fca00000000ff */
[----:B------:R-:W-:-:S07]  /*6280*/  IMAD R10, R11, R152, RZ ;  /* 0x000000980b0a7224 */ /* 0x000fce00078e02ff */
.L_x_258:
[----:B------:R-:W-:Y:S05]  /*6290*/  BSYNC B1 ;  /* 0x0000000000017941 */ /* 0x000fea0003800000 */
.L_x_257:
        /* <DEDUP_REMOVED lines=11> */
.L_x_260:
[----:B------:R-:W-:Y:S05]  /*6350*/  BSYNC B1 ;  /* 0x0000000000017941 */ /* 0x000fea0003800000 */
.L_x_259:
[----:B-1----:R-:W-:Y:S01]  /*6360*/  @!P4 IMAD R11, R134, R153, R10 ;  /* 0x00000099860bc224 */ /* 0x002fe200078e020a */
[----:B------:R-:W-:Y:S04]  /*6370*/  BSSY B1, `(.L_x_261) ;  /* 0x0000006000017945 */ /* 0x000fe80003800000 */
[----:B------:R1:W-:Y:S01]  /*6380*/  @!P4 STG.E.U8 desc[UR36][R6.64+0xd8], R11 ;  /* 0x0000d80b0600c986 */ /* 0x0003e2000c101124 */
[----:B------:R-:W-:Y:S05]  /*6390*/  @P3 BRA `(.L_x_262) ;  /* 0x00000000000c3947 */ /* 0x000fea0003800000 */
[----:B------:R-:W1:Y:S02]  /*63a0*/  LDG.E.U8 R164, desc[UR36][R8.64+0xd9] ;  /* 0x0000d92408a47981 */ /* 0x000e64000c1e1100 */
[----:B-1----:R-:W-:-:S05]  /*63b0*/  PRMT R11, R164, 0x8880, RZ ;  /* 0x00008880a40b7816 */ /* 0x002fca00000000ff */
[----:B------:R-:W-:-:S07]  /*63c0*/  IMAD R10, R11, R152, RZ ;  /* 0x000000980b0a7224 */ /* 0x000fce00078e02ff */
.L_x_262:
[----:B------:R-:W-:Y:S05]  /*63d0*/  BSYNC B1 ;  /* 0x0000000000017941 */ /* 0x000fea0003800000 */
.L_x_261:
[----:B------:R-:W-:Y:S01]  /*63e0*/  @!P3 IMAD R135, R135, R153, R10 ;  /* 0x000000998787b224 */ /* 0x000fe200078e020a */
[----:B------:R-:W-:Y:S04]  /*63f0*/  BSSY B1, `(.L_x_263) ;  /* 0x0000006000017945 */ /* 0x000fe80003800000 */
[----:B------:R0:W-:Y:S01]  /*6400*/  @!P3 STG.E.U8 desc[UR36][R6.64+0xd9], R135 ;  /* 0x0000d9870600b986 */ /* 0x0001e2000c101124 */
[----:B------:R-:W-:Y:S05]  /*6410*/  @P5 BRA `(.L_x_264) ;  /* 0x00000000000c5947 */ /* 0x000fea0003800000 */
[----:B------:R-:W1:Y:S02]  /*6420*/  LDG.E.U8 R164, desc[UR36][R2.64+0xe0] ;  /* 0x0000e02402a47981 */ /* 0x000e64000c1e1100 */
[----:B-1----:R-:W-:-:S05]  /*6430*/  PRMT R11, R164, 0x8880, RZ ;  /* 0x00008880a40b7816 */ /* 0x002fca00000000ff */
[----:B------:R-:W-:-:S07]  /*6440*/  IMAD R10, R11, R152, RZ ;  /* 0x000000980b0a7224 */ /* 0x000fce00078e02ff */
.L_x_264:
[----:B------:R-:W-:Y:S05]  /*6450*/  BSYNC B1 ;  /* 0x0000000000017941 */ /* 0x000fea0003800000 */
.L_x_263:
[----:B-1----:R-:W-:Y:S01]  /*6460*/  @!P5 IMAD R11, R136, R153, R10 ;  /* 0x00000099880bd224 */ /* 0x002fe200078e020a */
[----:B------:R-:W-:Y:S04]  /*6470*/  BSSY B1, `(.L_x_265) ;  /* 0x0000006000017945 */ /* 0x000fe80003800000 */
[----:B------:R1:W-:Y:S01]  /*6480*/  @!P5 STG.E.U8 desc[UR36][R4.64+0xe0], R11 ;  /* 0x0000e00b0400d986 */ /* 0x0003e2000c101124 */
[----:B------:R-:W-:Y:S05]  /*6490*/  @P2 BRA `(.L_x_266) ;  /* 0x00000000000c2947 */ /* 0x000fea0003800000 */
[----:B------:R-:W1:Y:S02]  /*64a0*/  LDG.E.U8 R164, desc[UR36][R2.64+0xe1] ;  /* 0x0000e12402a47981 */ /* 0x000e64000c1e1100 */
[----:B-1----:R-:W-:-:S05]  /*64b0*/  PRMT R11, R164, 0x8880, RZ ;  /* 0x00008880a40b7816 */ /* 0x002fca00000000ff */
[----:B------:R-:W-:-:S07]  /*64c0*/  IMAD R10, R11, R152, RZ ;  /* 0x000000980b0a7224 */ /* 0x000fce00078e02ff */
.L_x_266:
[----:B------:R-:W-:Y:S05]  /*64d0*/  BSYNC B1 ;  /* 0x0000000000017941 */ /* 0x000fea0003800000 */
.L_x_265:
        /* <DEDUP_REMOVED lines=11> */
.L_x_268:
[----:B------:R-:W-:Y:S05]  /*6590*/  BSYNC B1 ;  /* 0x0000000000017941 */ /* 0x000fea0003800000 */
.L_x_267:
[----:B-1----:R-:W-:Y:S01]  /*65a0*/  @!P4 IMAD R11, R138, R153, R10 ;  /* 0x000000998a0bc224 */ /* 0x002fe200078e020a */
[----:B------:R-:W-:Y:S04]  /*65b0*/  BSSY B1, `(.L_x_269) ;  /* 0x0000006000017945 */ /* 0x000fe80003800000 */
[----:B------:R1:W-:Y:S01]  /*65c0*/  @!P4 STG.E.U8 desc[UR36][R6.64+0xe0], R11 ;  /* 0x0000e00b0600c986 */ /* 0x0003e2000c101124 */
[----:B------:R-:W-:Y:S05]  /*65d0*/  @P3 BRA `(.L_x_270) ;  /* 0x00000000000c3947 */ /* 0x000fea0003800000 */
[----:B------:R-:W1:Y:S02]  /*65e0*/  LDG.E.U8 R164, desc[UR36][R8.64+0xe1] ;  /* 0x0000e12408a47981 */ /* 0x000e64000c1e1100 */
[----:B-1----:R-:W-:-:S05]  /*65f0*/  PRMT R11, R164, 0x8880, RZ ;  /* 0x00008880a40b7816 */ /* 0x002fca00000000ff */
[----:B------:R-:W-:-:S07]  /*6600*/  IMAD R10, R11, R152, RZ ;  /* 0x000000980b0a7224 */ /* 0x000fce00078e02ff */
.L_x_270:
[----:B------:R-:W-:Y:S05]  /*6610*/  BSYNC B1 ;  /* 0x0000000000017941 */ /* 0x000fea0003800000 */
.L_x_269:
[----:B------:R-:W-:Y:S01]  /*6620*/  @!P3 IMAD R139, R139, R153, R10 ;  /* 0x000000998b8bb224 */ /* 0x000fe200078e020a */
[----:B------:R-:W-:Y:S04]  /*6630*/  BSSY B1, `(.L_x_271) ;  /* 0x0000006000017945 */ /* 0x000fe80003800000 */
[----:B------:R0:W-:Y:S01]  /*6640*/  @!P3 STG.E.U8 desc[UR36][R6.64+0xe1], R139 ;  /* 0x0000e18b0600b986 */ /* 0x0001e2000c101124 */
[----:B------:R-:W-:Y:S05]  /*6650*/  @P5 BRA `(.L_x_272) ;  /* 0x00000000000c5947 */ /* 0x000fea0003800000 */
[----:B------:R-:W1:Y:S02]  /*6660*/  LDG.E.U8 R164, desc[UR36][R2.64+0xe8] ;  /* 0x0000e82402a47981 */ /* 0x000e64000c1e1100 */
[----:B-1----:R-:W-:-:S05]  /*6670*/  PRMT R11, R164, 0x8880, RZ ;  /* 0x00008880a40b7816 */ /* 0x002fca00000000ff */
[----:B------:R-:W-:-:S07]  /*6680*/  IMAD R10, R11, R152, RZ ;  /* 0x000000980b0a7224 */ /* 0x000fce00078e02ff */
.L_x_272:
[----:B------:R-:W-:Y:S05]  /*6690*/  BSYNC B1 ;  /* 0x0000000000017941 */ /* 0x000fea0003800000 */
.L_x_271:
[----:B-1----:R-:W-:Y:S01]  /*66a0*/  @!P5 IMAD R11, R140, R153, R10 ;  /* 0x000000998c0bd224 */ /* 0x002fe200078e020a */
[----:B------:R-:W-:Y:S04]  /*66b0*/  BSSY B1, `(.L_x_273) ;  /* 0x0000006000017945 */ /* 0x000fe80003800000 */
[----:B------:R1:W-:Y:S01]  /*66c0*/  @!P5 STG.E.U8 desc[UR36][R4.64+0xe8], R11 ;  /* 0x0000e80b0400d986 */ /* 0x0003e2000c101124 */
[----:B------:R-:W-:Y:S05]  /*66d0*/  @P2 BRA `(.L_x_274) ;  /* 0x00000000000c2947 */ /* 0x000fea0003800000 */
[----:B------:R-:W1:Y:S02]  /*66e0*/  LDG.E.U8 R164, desc[UR36][R2.64+0xe9] ;  /* 0x0000e92402a47981 */ /* 0x000e64000c1e1100 */
[----:B-1----:R-:W-:-:S05]  /*66f0*/  PRMT R11, R164, 0x8880, RZ ;  /* 0x00008880a40b7816 */ /* 0x002fca00000000ff */
[----:B------:R-:W-:-:S07]  /*6700*/  IMAD R10, R11, R152, RZ ;  /* 0x000000980b0a7224 */ /* 0x000fce00078e02ff */
.L_x_274:
[----:B------:R-:W-:Y:S05]  /*6710*/  BSYNC B1 ;  /* 0x0000000000017941 */ /* 0x000fea0003800000 */
.L_x_273:
        /* <DEDUP_REMOVED lines=11> */
.L_x_276:
[----:B------:R-:W-:Y:S05]  /*67d0*/  BSYNC B1 ;  /* 0x0000000000017941 */ /* 0x000fea0003800000 */
.L_x_275:
[----:B-1----:R-:W-:Y:S01]  /*67e0*/  @!P4 IMAD R11, R142, R153, R10 ;  /* 0x000000998e0bc224 */ /* 0x002fe200078e020a */
[----:B------:R-:W-:Y:S04]  /*67f0*/  BSSY B1, `(.L_x_277) ;  /* 0x0000006000017945 */ /* 0x000fe80003800000 */
[----:B------:R1:W-:Y:S01]  /*6800*/  @!P4 STG.E.U8 desc[UR36][R6.64+0xe8], R11 ;  /* 0x0000e80b0600c986 */ /* 0x0003e2000c101124 */
[----:B------:R-:W-:Y:S05]  /*6810*/  @P3 BRA `(.L_x_278) ;  /* 0x00000000000c3947 */ /* 0x000fea0003800000 */
[----:B------:R-:W1:Y:S02]  /*6820*/  LDG.E.U8 R164, desc[UR36][R8.64+0xe9] ;  /* 0x0000e92408a47981 */ /* 0x000e64000c1e1100 */
[----:B-1----:R-:W-:-:S05]  /*6830*/  PRMT R11, R164, 0x8880, RZ ;  /* 0x00008880a40b7816 */ /* 0x002fca00000000ff */
[----:B------:R-:W-:-:S07]  /*6840*/  IMAD R10, R11, R152, RZ ;  /* 0x000000980b0a7224 */ /* 0x000fce00078e02ff */
.L_x_278:
[----:B------:R-:W-:Y:S05]  /*6850*/  BSYNC B1 ;  /* 0x0000000000017941 */ /* 0x000fea0003800000 */
.L_x_277:
[----:B------:R-:W-:Y:S01]  /*6860*/  @!P3 IMAD R143, R143, R153, R10 ;  /* 0x000000998f8fb224 */ /* 0x000fe200078e020a */
[----:B------:R-:W-:Y:S04]  /*6870*/  BSSY B1, `(.L_x_279) ;  /* 0x0000006000017945 */ /* 0x000fe80003800000 */
[----:B------:R0:W-:Y:S01]  /*6880*/  @!P3 STG.E.U8 desc[UR36][R6.64+0xe9], R143 ;  /* 0x0000e98f0600b986 */ /* 0x0001e2000c101124 */
[----:B------:R-:W-:Y:S05]  /*6890*/  @P5 BRA `(.L_x_280) ;  /* 0x00000000000c5947 */ /* 0x000fea0003800000 */
[----:B------:R-:W1:Y:S02]  /*68a0*/  LDG.E.U8 R164, desc[UR36][R2.64+0xf0] ;  /* 0x0000f02402a47981 */ /* 0x000e64000c1e1100 */
[----:B-1----:R-:W-:-:S05]  /*68b0*/  PRMT R11, R164, 0x8880, RZ ;  /* 0x00008880a40b7816 */ /* 0x002fca00000000ff */
[----:B------:R-:W-:-:S07]  /*68c0*/  IMAD R10, R11, R152, RZ ;  /* 0x000000980b0a7224 */ /* 0x000fce00078e02ff */
.L_x_280:
[----:B------:R-:W-:Y:S05]  /*68d0*/  BSYNC B1 ;  /* 0x0000000000017941 */ /* 0x000fea0003800000 */
.L_x_279:
[----:B-1----:R-:W-:Y:S01]  /*68e0*/  @!P5 IMAD R11, R144, R153, R10 ;  /* 0x00000099900bd224 */ /* 0x002fe200078e020a */
[----:B------:R-:W-:Y:S04]  /*68f0*/  BSSY B1, `(.L_x_281) ;  /* 0x0000006000017945 */ /* 0x000fe80003800000 */
[----:B------:R1:W-:Y:S01]  /*6900*/  @!P5 STG.E.U8 desc[UR36][R4.64+0xf0], R11 ;  /* 0x0000f00b0400d986 */ /* 0x0003e2000c101124 */
[----:B------:R-:W-:Y:S05]  /*6910*/  @P2 BRA `(.L_x_282) ;  /* 0x00000000000c2947 */ /* 0x000fea0003800000 */
[----:B------:R-:W1:Y:S02]  /*6920*/  LDG.E.U8 R164, desc[UR36][R2.64+0xf1] ;  /* 0x0000f12402a47981 */ /* 0x000e64000c1e1100 */
[----:B-1----:R-:W-:-:S05]  /*6930*/  PRMT R11, R164, 0x8880, RZ ;  /* 0x00008880a40b7816 */ /* 0x002fca00000000ff */
[----:B------:R-:W-:-:S07]  /*6940*/  IMAD R10, R11, R152, RZ ;  /* 0x000000980b0a7224 */ /* 0x000fce00078e02ff */
.L_x_282:
[----:B------:R-:W-:Y:S05]  /*6950*/  BSYNC B1 ;  /* 0x0000000000017941 */ /* 0x000fea0003800000 */
.L_x_281:
[C---:B------:R-:W-:Y:S01]  /*6960*/  ISETP.LT.OR P4, PT, R0.reuse, 0xf1, !P0 ;  /* 0x000000f10000780c */ /* 0x040fe20004781670 */
[----:B------:R-:W-:Y:S01]  /*6970*/  @!P2 IMAD R145, R145, R153, R10 ;  /* 0x000000999191a224 */ /* 0x000fe200078e020a */
[----:B------:R-:W-:Y:S01]  /*6980*/  BSSY B1, `(.L_x_283) ;  /* 0x000000a000017945 */ /* 0x000fe20003800000 */
[C---:B------:R-:W-:Y:S02]  /*6990*/  ISETP.LT.OR P3, PT, R0.reuse, 0xf2, !P0 ;  /* 0x000000f20000780c */ /* 0x040fe40004761670 */
        /* <DEDUP_REMOVED lines=8> */
.L_x_284:
[----:B------:R-:W-:Y:S05]  /*6a20*/  BSYNC B1 ;  /* 0x0000000000017941 */ /* 0x000fea0003800000 */
.L_x_283:
[----:B-1----:R-:W-:Y:S01]  /*6a30*/  @!P4 IMAD R11, R146, R153, R10 ;  /* 0x00000099920bc224 */ /* 0x002fe200078e020a */
[----:B------:R-:W-:Y:S04]  /*6a40*/  BSSY B1, `(.L_x_285) ;  /* 0x0000006000017945 */ /* 0x000fe80003800000 */
[----:B------:R1:W-:Y:S01]  /*6a50*/  @!P4 STG.E.U8 desc[UR36][R6.64+0xf0], R11 ;  /* 0x0000f00b0600c986 */ /* 0x0003e2000c101124 */
[----:B------:R-:W-:Y:S05]  /*6a60*/  @P3 BRA `(.L_x_286) ;  /* 0x00000000000c3947 */ /* 0x000fea0003800000 */
[----:B------:R-:W1:Y:S02]  /*6a70*/  LDG.E.U8 R164, desc[UR36][R8.64+0xf1] ;  /* 0x0000f12408a47981 */ /* 0x000e64000c1e1100 */
[----:B-1----:R-:W-:-:S05]  /*6a80*/  PRMT R11, R164, 0x8880, RZ ;  /* 0x00008880a40b7816 */ /* 0x002fca00000000ff */
[----:B------:R-:W-:-:S07]  /*6a90*/  IMAD R10, R11, R152, RZ ;  /* 0x000000980b0a7224 */ /* 0x000fce00078e02ff */
.L_x_286:
[----:B------:R-:W-:Y:S05]  /*6aa0*/  BSYNC B1 ;  /* 0x0000000000017941 */ /* 0x000fea0003800000 */
.L_x_285:
[----:B------:R-:W-:Y:S01]  /*6ab0*/  @!P3 IMAD R147, R147, R153, R10 ;  /* 0x000000999393b224 */ /* 0x000fe200078e020a */
[----:B------:R-:W-:Y:S04]  /*6ac0*/  BSSY B1, `(.L_x_287) ;  /* 0x0000006000017945 */ /* 0x000fe80003800000 */
[----:B------:R0:W-:Y:S01]  /*6ad0*/  @!P3 STG.E.U8 desc[UR36][R6.64+0xf1], R147 ;  /* 0x0000f1930600b986 */ /* 0x0001e2000c101124 */
[----:B------:R-:W-:Y:S05]  /*6ae0*/  @P2 BRA `(.L_x_288) ;  /* 0x00000000000c2947 */ /* 0x000fea0003800000 */
[----:B------:R-:W1:Y:S02]  /*6af0*/  LDG.E.U8 R164, desc[UR36][R2.64+0xf8] ;  /* 0x0000f82402a47981 */ /* 0x000e64000c1e1100 */
[----:B-1----:R-:W-:-:S05]  /*6b00*/  PRMT R11, R164, 0x8880, RZ ;  /* 0x00008880a40b7816 */ /* 0x002fca00000000ff */
[----:B------:R-:W-:-:S07]  /*6b10*/  IMAD R10, R11, R152, RZ ;  /* 0x000000980b0a7224 */ /* 0x000fce00078e02ff */
.L_x_288:
[----:B------:R-:W-:Y:S05]  /*6b20*/  BSYNC B1 ;  /* 0x0000000000017941 */ /* 0x000fea0003800000 */
.L_x_287:
[----:B-1----:R-:W-:Y:S01]  /*6b30*/  @!P2 IMAD R11, R148, R153, R10 ;  /* 0x00000099940ba224 */ /* 0x002fe200078e020a */
[----:B------:R-:W-:Y:S04]  /*6b40*/  BSSY B1, `(.L_x_289) ;  /* 0x0000006000017945 */ /* 0x000fe80003800000 */
[----:B------:R1:W-:Y:S01]  /*6b50*/  @!P2 STG.E.U8 desc[UR36][R4.64+0xf8], R11 ;  /* 0x0000f80b0400a986 */ /* 0x0003e2000c101124 */
[----:B------:R-:W-:Y:S05]  /*6b60*/  @P1 BRA `(.L_x_290) ;  /* 0x00000000000c1947 */ /* 0x000fea0003800000 */
[----:B------:R-:W1:Y:S02]  /*6b70*/  LDG.E.U8 R164, desc[UR36][R2.64+0xf9] ;  /* 0x0000f92402a47981 */ /* 0x000e64000c1e1100 */
[----:B-1----:R-:W-:-:S05]  /*6b80*/  PRMT R11, R164, 0x8880, RZ ;  /* 0x00008880a40b7816 */ /* 0x002fca00000000ff */
[----:B------:R-:W-:-:S07]  /*6b90*/  IMAD R10, R11, R152, RZ ;  /* 0x000000980b0a7224 */ /* 0x000fce00078e02ff */
.L_x_290:
[----:B------:R-:W-:Y:S05]  /*6ba0*/  BSYNC B1 ;  /* 0x0000000000017941 */ /* 0x000fea0003800000 */
.L_x_289:
[----:B------:R-:W-:Y:S01]  /*6bb0*/  @!P1 IMAD R149, R149, R153, R10 ;  /* 0x0000009995959224 */ /* 0x000fe200078e020a */
[----:B------:R-:W-:Y:S04]  /*6bc0*/  BSSY B1, `(.L_x_291) ;  /* 0x0000006000017945 */ /* 0x000fe80003800000 */
[----:B------:R0:W-:Y:S01]  /*6bd0*/  @!P1 STG.E.U8 desc[UR36][R4.64+0xf9], R149 ;  /* 0x0000f99504009986 */ /* 0x0001e2000c101124 */
[----:B------:R-:W-:Y:S05]  /*6be0*/  @P5 BRA `(.L_x_292) ;  /* 0x00000000000c5947 */ /* 0x000fea0003800000 */
[----:B------:R-:W0:Y:S02]  /*6bf0*/  LDG.E.U8 R164, desc[UR36][R8.64+0xf8] ;  /* 0x0000f82408a47981 */ /* 0x000e24000c1e1100 */
[----:B0-----:R-:W-:-:S05]  /*6c00*/  PRMT R3, R164, 0x8880, RZ ;  /* 0x00008880a4037816 */ /* 0x001fca00000000ff */
[----:B------:R-:W-:-:S07]  /*6c10*/  IMAD R10, R3, R152, RZ ;  /* 0x00000098030a7224 */ /* 0x000fce00078e02ff */
.L_x_292:
[----:B------:R-:W-:Y:S05]  /*6c20*/  BSYNC B1 ;  /* 0x0000000000017941 */ /* 0x000fea0003800000 */
.L_x_291:
[----:B0-----:R-:W-:Y:S01]  /*6c30*/  @!P5 IMAD R3, R150, R153, R10 ;  /* 0x000000999603d224 */ /* 0x001fe200078e020a */
[----:B------:R-:W-:Y:S01]  /*6c40*/  ISETP.LT.OR P0, PT, R0, 0xfa, !P0 ;  /* 0x000000fa0000780c */ /* 0x000fe20004701670 */
[----:B------:R-:W-:Y:S03]  /*6c50*/  BSSY B1, `(.L_x_293) ;  /* 0x0000006000017945 */ /* 0x000fe60003800000 */
[----:B------:R0:W-:Y:S09]  /*6c60*/  @!P5 STG.E.U8 desc[UR36][R6.64+0xf8], R3 ;  /* 0x0000f8030600d986 */ /* 0x0001f2000c101124 */
[----:B------:R-:W-:Y:S05]  /*6c70*/  @P0 BRA `(.L_x_294) ;  /* 0x00000000000c0947 */ /* 0x000fea0003800000 */
[----:B------:R-:W0:Y:S02]  /*6c80*/  LDG.E.U8 R164, desc[UR36][R8.64+0xf9] ;  /* 0x0000f92408a47981 */ /* 0x000e24000c1e1100 */
[----:B0-----:R-:W-:-:S05]  /*6c90*/  PRMT R3, R164, 0x8880, RZ ;  /* 0x00008880a4037816 */ /* 0x001fca00000000ff */
[----:B------:R-:W-:-:S07]  /*6ca0*/  IMAD R10, R3, R152, RZ ;  /* 0x00000098030a7224 */ /* 0x000fce00078e02ff */
.L_x_294:
[----:B------:R-:W-:Y:S05]  /*6cb0*/  BSYNC B1 ;  /* 0x0000000000017941 */ /* 0x000fea0003800000 */
.L_x_293:
[----:B------:R-:W-:Y:S01]  /*6cc0*/  IMAD R151, R151, R153, R10 ;  /* 0x0000009997977224 */ /* 0x000fe200078e020a */
[----:B------:R-:W-:Y:S06]  /*6cd0*/  @P0 BRA `(.L_x_295) ;  /* 0x0000001800100947 */ /* 0x000fec0003800000 */
[----:B------:R0:W-:Y:S01]  /*6ce0*/  STG.E.U8 desc[UR36][R6.64+0xf9], R151 ;  /* 0x0000f99706007986 */ /* 0x0001e2000c101124 */
[----:B------:R-:W-:Y:S05]  /*6cf0*/  BRA `(.L_x_295) ;  /* 0x0000001800087947 */ /* 0x000fea0003800000 */
.L_x_38:
[C---:B------:R-:W-:Y:S02]  /*6d00*/  ISETP.GE.AND P1, PT, R22.reuse, 0x1, PT ;  /* 0x000000011600780c */ /* 0x040fe40003f26270 */
[----:B------:R-:W-:Y:S02]  /*6d10*/  ISETP.GE.AND P0, PT, R22, 0x9, PT ;  /* 0x000000091600780c */ /* 0x000fe40003f06270 */
[C---:B------:R-:W-:Y:S02]  /*6d20*/  ISETP.LT.OR P4, PT, R0.reuse, 0x1, !P1 ;  /* 0x000000010000780c */ /* 0x040fe40004f81670 */
[C---:B------:R-:W-:Y:S02]  /*6d30*/  ISETP.LT.OR P3, PT, R0.reuse, 0x2, !P1 ;  /* 0x000000020000780c */ /* 0x040fe40004f61670 */
[C---:B------:R-:W-:Y:S02]  /*6d40*/  ISETP.LT.OR P2, PT, R0.reuse, 0x1, !P0 ;  /* 0x000000010000780c */ /* 0x040fe40004741670 */
[----:B------:R-:W-:-:S07]  /*6d50*/  ISETP.LT.OR P5, PT, R0, 0x2, !P0 ;  /* 0x000000020000780c */ /* 0x000fce00047a1670 */
[-C--:B------:R-:W-:Y:S02]  /*6d60*/  @!P4 IMAD R3, R24, R153.reuse, RZ ;  /* 0x000000991803c224 */ /* 0x080fe400078e02ff */
[-C--:B------:R-:W-:Y:S02]  /*6d70*/  @!P3 IMAD R25, R25, R153.reuse, RZ ;  /* 0x000000991919b224 */ /* 0x080fe400078e02ff */
[-C--:B------:R-:W-:Y:S01]  /*6d80*/  @!P2 IMAD R9, R26, R153.reuse, RZ ;  /* 0x000000991a09a224 */ /* 0x080fe200078e02ff */
[----:B------:R0:W-:Y:S01]  /*6d90*/  @!P4 STG.E.U8 desc[UR36][R4.64], R3 ;  /* 0x000000030400c986 */ /* 0x0001e2000c101124 */
[C---:B------:R-:W-:Y:S01]  /*6da0*/  ISETP.LT.OR P4, PT, R0.reuse, 0x9, !P1 ;  /* 0x000000090000780c */ /* 0x040fe20004f81670 */
[----:B------:R-:W-:Y:S02]  /*6db0*/  @!P5 IMAD R27, R27, R153, RZ ;  /* 0x000000991b1bd224 */ /* 0x000fe400078e02ff */
[----:B------:R-:W-:Y:S01]  /*6dc0*/  @!P3 STG.E.U8 desc[UR36][R4.64+0x1], R25 ;  /* 0x000001190400b986 */ /* 0x000fe2000c101124 */
[----:B------:R-:W-:-:S03]  /*6dd0*/  ISETP.LT.OR P3, PT, R0, 0xa, !P1 ;  /* 0x0000000a0000780c */ /* 0x000fc60004f61670 */
[----:B------:R1:W-:Y:S01]  /*6de0*/  @!P2 STG.E.U8 desc[UR36][R6.64], R9 ;  /* 0x000000090600a986 */ /* 0x0003e2000c101124 */
[----:B------:R-:W-:-:S03]  /*6df0*/  ISETP.LT.OR P2, PT, R0, 0x9, !P0 ;  /* 0x000000090000780c */ /* 0x000fc60004741670 */
[----:B------:R-:W-:Y:S01]  /*6e00*/  @!P5 STG.E.U8 desc[UR36][R6.64+0x1], R27 ;  /* 0x0000011b0600d986 */ /* 0x000fe2000c101124 */
[----:B------:R-:W-:Y:S01]  /*6e10*/  ISETP.LT.OR P5, PT, R0, 0xa, !P0 ;  /* 0x0000000a0000780c */ /* 0x000fe200047a1670 */
[----:B------:R-:W-:-:S04]  /*6e20*/  @!P4 IMAD R11, R28, R153, RZ ;  /* 0x000000991c0bc224 */ /* 0x000fc800078e02ff */
[-C--:B------:R-:W-:Y:S01]  /*6e30*/  @!P3 IMAD R29, R29, R153.reuse, RZ ;  /* 0x000000991d1db224 */ /* 0x080fe200078e02ff */
[----:B------:R-:W-:Y:S01]  /*6e40*/  @!P4 STG.E.U8 desc[UR36][R4.64+0x8], R11 ;  /* 0x0000080b0400c986 */ /* 0x000fe2000c101124 */
[----:B------:R-:W-:Y:S02]  /*6e50*/  ISETP.LT.OR P4, PT, R0, 0x11, !P1 ;  /* 0x000000110000780c */ /* 0x000fe40004f81670 */
[-C--:B0-----:R-:W-:Y:S01]  /*6e60*/  @!P2 IMAD R3, R30, R153.reuse, RZ ;  /* 0x000000991e03a224 */ /* 0x081fe200078e02ff */
[----:B------:R-:W-:Y:S01]  /*6e70*/  @!P3 STG.E.U8 desc[UR36][R4.64+0x9], R29 ;  /* 0x0000091d0400b986 */ /* 0x000fe2000c101124 */
[C---:B------:R-:W-:Y:S02]  /*6e80*/  ISETP.LT.OR P3, PT, R0.reuse, 0x12, !P1 ;  /* 0x000000120000780c */ /* 0x040fe40004f61670 */
[----:B------:R-:W-:Y:S01]  /*6e90*/  @!P5 IMAD R31, R31, R153, RZ ;  /* 0x000000991f1fd224 */ /* 0x000fe200078e02ff */
[----:B------:R0:W-:Y:S01]  /*6ea0*/  @!P2 STG.E.U8 desc[UR36][R6.64+0x8], R3 ;  /* 0x000008030600a986 */ /* 0x0001e2000c101124 */
[----:B------:R-:W-:-:S03]  /*6eb0*/  ISETP.LT.OR P2, PT, R0, 0x11, !P0 ;  /* 0x000000110000780c */ /* 0x000fc60004741670 */
[----:B------:R-:W-:Y:S01]  /*6ec0*/  @!P5 STG.E.U8 desc[UR36][R6.64+0x9], R31 ;  /* 0x0000091f0600d986 */ /* 0x000fe2000c101124 */
[----:B------:R-:W-:Y:S01]  /*6ed0*/  ISETP.LT.OR P5, PT, R0, 0x12, !P0 ;  /* 0x000000120000780c */ /* 0x000fe200047a1670 */
[----:B-1----:R-:W-:-:S04]  /*6ee0*/  @!P4 IMAD R9, R32, R153, RZ ;  /* 0x000000992009c224 */ /* 0x002fc800078e02ff */
        /* <DEDUP_REMOVED lines=301> */
[----:B------:R1:W-:Y:S01]  /*81c0*/  @!P4 STG.E.U8 desc[UR36][R4.64+0xd8], R11 ;  /* 0x0000d80b0400c986 */ /* 0x0003e2000c101124 */
        /* <DEDUP_REMOVED lines=13> */
[-C--:B-1----:R-:W-:Y:S01]  /*82a0*/  @!P2 IMAD R11, R138, R153.reuse, RZ ;  /* 0x000000998a0ba224 */ /* 0x082fe200078e02ff */
[----:B------:R-:W-:Y:S01]  /*82b0*/  @!P3 STG.E.U8 desc[UR36][R4.64+0xe1], R137 ;  /* 0x0000e1890400b986 */ /* 0x000fe2000c101124 */
[C---:B------:R-:W-:Y:S02]  /*82c0*/  ISETP.LT.OR P3, PT, R0.reuse, 0xea, !P1 ;  /* 0x000000ea0000780c */ /* 0x040fe40004f61670 */
[----:B------:R-:W-:Y:S01]  /*82d0*/  @!P5 IMAD R139, R139, R153, RZ ;  /* 0x000000998b8bd224 */ /* 0x000fe200078e02ff */
[----:B------:R1:W-:Y:S01]  /*82e0*/  @!P2 STG.E.U8 desc[UR36][R6.64+0xe0], R11 ;  /* 0x0000e00b0600a986 */ /* 0x0003e2000c101124 */
[----:B------:R-:W-:-:S03]  /*82f0*/  ISETP.LT.OR P2, PT, R0, 0xe9, !P0 ;  /* 0x000000e90000780c */ /* 0x000fc60004741670 */
[----:B------:R-:W-:Y:S01]  /*8300*/  @!P5 STG.E.U8 desc[UR36][R6.64+0xe1], R139 ;  /* 0x0000e18b0600d986 */ /* 0x000fe2000c101124 */
[----:B------:R-:W-:Y:S01]  /*8310*/  ISETP.LT.OR P5, PT, R0, 0xea, !P0 ;  /* 0x000000ea0000780c */ /* 0x000fe200047a1670 */
[----:B0-----:R-:W-:-:S04]  /*8320*/  @!P4 IMAD R3, R140, R153, RZ ;  /* 0x000000998c03c224 */ /* 0x001fc800078e02ff */
[-C--:B------:R-:W-:Y:S01]  /*8330*/  @!P3 IMAD R141, R141, R153.reuse, RZ ;  /* 0x000000998d8db224 */ /* 0x080fe200078e02ff */
[----:B------:R0:W-:Y:S01]  /*8340*/  @!P4 STG.E.U8 desc[UR36][R4.64+0xe8], R3 ;  /* 0x0000e8030400c986 */ /* 0x0001e2000c101124 */
[----:B------:R-:W-:Y:S02]  /*8350*/  ISETP.LT.OR P4, PT, R0, 0xf2, !P1 ;  /* 0x000000f20000780c */ /* 0x000fe40004f81670 */
[-C--:B--2---:R-:W-:Y:S01]  /*8360*/  @!P2 IMAD R9, R142, R153.reuse, RZ ;  /* 0x000000998e09a224 */ /* 0x084fe200078e02ff */
[----:B------:R-:W-:Y:S01]  /*8370*/  @!P3 STG.E.U8 desc[UR36][R4.64+0xe9], R141 ;  /* 0x0000e98d0400b986 */ /* 0x000fe2000c101124 */
[C---:B------:R-:W-:Y:S02]  /*8380*/  ISETP.LT.OR P3, PT, R0.reuse, 0xf1, !P1 ;  /* 0x000000f10000780c */ /* 0x040fe40004f61670 */
[----:B------:R-:W-:Y:S01]  /*8390*/  @!P5 IMAD R143, R143, R153, RZ ;  /* 0x000000998f8fd224 */ /* 0x000fe200078e02ff */
[----:B------:R-:W-:Y:S01]  /*83a0*/  @!P2 STG.E.U8 desc[UR36][R6.64+0xe8], R9 ;  /* 0x0000e8090600a986 */ /* 0x000fe2000c101124 */
[----:B------:R-:W-:-:S03]  /*83b0*/  ISETP.LT.OR P2, PT, R0, 0xf1, !P0 ;  /* 0x000000f10000780c */ /* 0x000fc60004741670 */
[----:B------:R-:W-:Y:S01]  /*83c0*/  @!P5 STG.E.U8 desc[UR36][R6.64+0xe9], R143 ;  /* 0x0000e98f0600d986 */ /* 0x000fe2000c101124 */
[----:B------:R-:W-:Y:S01]  /*83d0*/  ISETP.LT.OR P5, PT, R0, 0xf9, !P0 ;  /* 0x000000f90000780c */ /* 0x000fe200047a1670 */
[----:B------:R-:W-:-:S04]  /*83e0*/  @!P4 IMAD R145, R145, R153, RZ ;  /* 0x000000999191c224 */ /* 0x000fc800078e02ff */
[-C--:B-1----:R-:W-:Y:S01]  /*83f0*/  @!P3 IMAD R11, R144, R153.reuse, RZ ;  /* 0x00000099900bb224 */ /* 0x082fe200078e02ff */
[----:B------:R-:W-:Y:S01]  /*8400*/  @!P4 STG.E.U8 desc[UR36][R4.64+0xf1], R145 ;  /* 0x0000f1910400c986 */ /* 0x000fe2000c101124 */
[C---:B------:R-:W-:Y:S02]  /*8410*/  ISETP.LT.OR P4, PT, R0.reuse, 0xf2, !P0 ;  /* 0x000000f20000780c */ /* 0x040fe40004781670 */
[C---:B------:R-:W-:Y:S01]  /*8420*/  ISETP.LT.OR P0, PT, R0.reuse, 0xfa, !P0 ;  /* 0x000000fa0000780c */ /* 0x040fe20004701670 */
[----:B------:R1:W-:Y:S01]  /*8430*/  @!P3 STG.E.U8 desc[UR36][R4.64+0xf0], R11 ;  /* 0x0000f00b0400b986 */ /* 0x0003e2000c101124 */
[----:B------:R-:W-:Y:S01]  /*8440*/  ISETP.LT.OR P3, PT, R0, 0xf9, !P1 ;  /* 0x000000f90000780c */ /* 0x000fe20004f61670 */
[----:B0-----:R-:W-:Y:S01]  /*8450*/  @!P2 IMAD R3, R146, R153, RZ ;  /* 0x000000999203a224 */ /* 0x001fe200078e02ff */
[----:B------:R-:W-:-:S04]  /*8460*/  ISETP.LT.OR P1, PT, R0, 0xfa, !P1 ;  /* 0x000000fa0000780c */ /* 0x000fc80004f21670 */
[----:B------:R0:W-:Y:S03]  /*8470*/  @!P2 STG.E.U8 desc[UR36][R6.64+0xf0], R3 ;  /* 0x0000f0030600a986 */ /* 0x0001e6000c101124 */
[-C--:B------:R-:W-:Y:S02]  /*8480*/  @!P4 IMAD R147, R147, R153.reuse, RZ ;  /* 0x000000999393c224 */ /* 0x080fe400078e02ff */
[-C--:B-1----:R-:W-:Y:S02]  /*8490*/  @!P5 IMAD R11, R150, R153.reuse, RZ ;  /* 0x00000099960bd224 */ /* 0x082fe400078e02ff */
[-C--:B------:R-:W-:Y:S01]  /*84a0*/  @!P3 IMAD R9, R148, R153.reuse, RZ ;  /* 0x000000999409b224 */ /* 0x080fe200078e02ff */
[----:B------:R0:W-:Y:S01]  /*84b0*/  @!P4 STG.E.U8 desc[UR36][R6.64+0xf1], R147 ;  /* 0x0000f1930600c986 */ /* 0x0001e2000c101124 */
[-C--:B------:R-:W-:Y:S02]  /*84c0*/  @!P1 IMAD R149, R149, R153.reuse, RZ ;  /* 0x0000009995959224 */ /* 0x080fe400078e02ff */
[----:B------:R-:W-:Y:S01]  /*84d0*/  @!P0 IMAD R151, R151, R153, RZ ;  /* 0x0000009997978224 */ /* 0x000fe200078e02ff */
[----:B------:R0:W-:Y:S04]  /*84e0*/  @!P3 STG.E.U8 desc[UR36][R4.64+0xf8], R9 ;  /* 0x0000f8090400b986 */ /* 0x0001e8000c101124 */
[----:B------:R0:W-:Y:S04]  /*84f0*/  @!P1 STG.E.U8 desc[UR36][R4.64+0xf9], R149 ;  /* 0x0000f99504009986 */ /* 0x0001e8000c101124 */
[----:B------:R0:W-:Y:S04]  /*8500*/  @!P5 STG.E.U8 desc[UR36][R6.64+0xf8], R11 ;  /* 0x0000f80b0600d986 */ /* 0x0001e8000c101124 */
[----:B------:R0:W-:Y:S02]  /*8510*/  @!P0 STG.E.U8 desc[UR36][R6.64+0xf9], R151 ;  /* 0x0000f99706008986 */ /* 0x0001e4000c101124 */
.L_x_295:
[----:B------:R-:W-:Y:S05]  /*8520*/  BSYNC B0 ;  /* 0x0000000000007941 */ /* 0x000fea0003800000 */
.L_x_37:
[----:B0-----:R-:W2:Y:S01]  /*8530*/  LDL.64 R2, [R1] ;  /* 0x0000000001027983 */ /* 0x001ea20000100a00 */
[----:B------:R-:W-:Y:S01]  /*8540*/  ULDC.64 UR4, c[0x0][0x650] ;  /* 0x0001940000047ab9 */ /* 0x000fe20000000a00 */
[----:B------:R0:W-:Y:S01]  /*8550*/  SYNCS.ARRIVE.TRANS64.A1T0 RZ, [R162+UR45], RZ ;  /* 0x000000ffa2ff79a7 */ /* 0x0001e2000810002d */
[----:B------:R-:W-:Y:S01]  /*8560*/  PRMT R0, RZ, 0x7610, R0 ;  /* 0x00007610ff007816 */ /* 0x000fe20000000000 */
[----:B------:R-:W-:Y:S02]  /*8570*/  IMAD.MOV.U32 R19, RZ, RZ, -0x1 ;  /* 0xffffffffff137424 */ /* 0x000fe400078e00ff */
[----:B------:R-:W-:Y:S01]  /*8580*/  IMAD.MOV.U32 R22, RZ, RZ, -0x1 ;  /* 0xffffffffff167424 */ /* 0x000fe200078e00ff */
[----:B--2---:R-:W-:-:S04]  /*8590*/  LEA R18, P0, R2, R18, 0x1 ;  /* 0x0000001202127211 */ /* 0x004fc800078008ff */
[----:B------:R-:W-:Y:S01]  /*85a0*/  LEA.HI.X R17, R2, R17, R23, 0x1, P0 ;  /* 0x0000001102117211 */ /* 0x000fe200000f0c17 */
[----:B------:R-:W-:Y:S01]  /*85b0*/  IMAD.MOV.U32 R2, RZ, RZ, -0x1 ;  /* 0xffffffffff027424 */ /* 0x000fe200078e00ff */
[----:B------:R-:W-:-:S04]  /*85c0*/  ISETP.GE.U32.AND P0, PT, R18, UR4, PT ;  /* 0x0000000412007c0c */ /* 0x000fc8000bf06070 */
[----:B------:R-:W-:-:S13]  /*85d0*/  ISETP.GE.U32.AND.EX P0, PT, R17, UR5, PT, P0 ;  /* 0x0000000511007c0c */ /* 0x000fda000bf06100 */
[----:B0-----:R-:W-:Y:S05]  /*85e0*/  @P0 BRA `(.L_x_296) ;  /* 0x0000000400700947 */ /* 0x001fea0003800000 */
[----:B------:R-:W0:Y:S01]  /*85f0*/  S2R R10, SR_CTAID.X ;  /* 0x00000000000a7919 */ /* 0x000e220000002500 */
[----:B------:R-:W2:Y:S01]  /*8600*/  LDC.64 R8, c[0x0][0x628] ;  /* 0x00018a00ff087b82 */ /* 0x000ea20000000a00 */
[----:B------:R-:W-:Y:S01]  /*8610*/  ULDC UR4, c[0x0][0x150] ;  /* 0x0000540000047ab9 */ /* 0x000fe20000000800 */
[----:B---3--:R-:W-:Y:S01]  /*8620*/  IMAD.MOV.U32 R6, RZ, RZ, R18 ;  /* 0x000000ffff067224 */ /* 0x008fe200078e0012 */
[----:B------:R-:W3:Y:S01]  /*8630*/  S2R R20, SR_CTAID.Y ;  /* 0x0000000000147919 */ /* 0x000ee20000002600 */
[----:B------:R-:W-:-:S04]  /*8640*/  IMAD.MOV.U32 R7, RZ, RZ, R17 ;  /* 0x000000ffff077224 */ /* 0x000fc800078e0011 */
[----:B------:R-:W1:Y:S08]  /*8650*/  LDC R15, c[0x0][0x144] ;  /* 0x00005100ff0f7b82 */ /* 0x000e700000000800 */
[----:B------:R-:W1:Y:S08]  /*8660*/  LDC R0, c[0x0][0x630] ;  /* 0x00018c00ff007b82 */ /* 0x000e700000000800 */
[----:B------:R-:W1:Y:S01]  /*8670*/  LDC.64 R12, c[0x0][0x620] ;  /* 0x00018800ff0c7b82 */ /* 0x000e620000000a00 */
[----:B--2---:R-:W-:-:S04]  /*8680*/  ISETP.NE.U32.AND P0, PT, R8, RZ, PT ;  /* 0x000000ff0800720c */ /* 0x004fc80003f05070 */
[----:B------:R-:W-:Y:S02]  /*8690*/  ISETP.NE.AND.EX P0, PT, R9, RZ, PT, P0 ;  /* 0x000000ff0900720c */ /* 0x000fe40003f05300 */
[----:B0-----:R-:W-:-:S05]  /*86a0*/  I2FP.F32.U32 R2, R10 ;  /* 0x0000000a00027245 */ /* 0x001fca0000201000 */
[----:B------:R-:W-:-:S04]  /*86b0*/  FMUL R2, R2, UR4 ;  /* 0x0000000402027c20 */ /* 0x000fc80008400000 */
[----:B------:R0:W2:Y:S02]  /*86c0*/  F2I.U32.TRUNC.NTZ R14, R2 ;  /* 0x00000002000e7305 */ /* 0x0000a4000020f000 */
[----:B---3--:R-:W-:Y:S05]  /*86d0*/  @!P0 BRA `(.L_x_297) ;  /* 0x0000000000288947 */ /* 0x008fea0003800000 */
[----:B------:R-:W3:Y:S02]  /*86e0*/  LDC R3, c[0x0][0x634] ;  /* 0x00018d00ff037b82 */ /* 0x000ee40000000800 */
[----:B---3--:R-:W-:-:S05]  /*86f0*/  IADD3 R7, P0, R18, R3, RZ ;  /* 0x0000000312077210 */ /* 0x008fca0007f1e0ff */
[----:B-1----:R-:W-:-:S04]  /*8700*/  IMAD.X R11, RZ, RZ, R17, P0 ;  /* 0x000000ffff0b7224 */ /* 0x002fc800000e0611 */
[----:B0-----:R-:W-:-:S04]  /*8710*/  IMAD.WIDE.U32 R2, R11, R8, RZ ;  /* 0x000000080b027225 */ /* 0x001fc800078e00ff */
[----:B----4-:R-:W-:-:S04]  /*8720*/  IMAD.WIDE.U32 R4, P0, R7, R9, R2 ;  /* 0x0000000907047225 */ /* 0x010fc80007800002 */
[----:B------:R-:W-:-:S04]  /*8730*/  IMAD.WIDE.U32 R2, R7, R8, RZ ;  /* 0x0000000807027225 */ /* 0x000fc800078e00ff */
[----:B------:R-:W-:Y:S01]  /*8740*/  IMAD.X R7, RZ, RZ, RZ, P0 ;  /* 0x000000ffff077224 */ /* 0x000fe200000e06ff */
[----:B------:R-:W-:Y:S01]  /*8750*/  IADD3 RZ, P0, R3, R4, RZ ;  /* 0x0000000403ff7210 */ /* 0x000fe20007f1e0ff */
[----:B------:R-:W-:-:S04]  /*8760*/  IMAD.MOV.U32 R6, RZ, RZ, R5 ;  /* 0x000000ffff067224 */ /* 0x000fc800078e0005 */
[----:B------:R-:W-:-:S08]  /*8770*/  IMAD.WIDE.U32.X R6, R11, R9, R6, P0 ;  /* 0x000000090b067225 */ /* 0x000fd000000e0406 */
.L_x_297:
[----:B------:R-:W3:Y:S01]  /*8780*/  LDC.64 R26, c[0x0][0x640] ;  /* 0x00019000ff1a7b82 */ /* 0x000ee20000000a00 */
[-C--:B-1----:R-:W-:Y:S01]  /*8790*/  SHF.R.U64 R11, R6, R0.reuse, R7 ;  /* 0x00000000060b7219 */ /* 0x082fe20000001207 */
[----:B------:R-:W-:Y:S01]  /*87a0*/  IMAD.MOV.U32 R19, RZ, RZ, R17 ;  /* 0x000000ffff137224 */ /* 0x000fe200078e0011 */
[----:B------:R-:W-:Y:S01]  /*87b0*/  SHF.R.U32.HI R0, RZ, R0, R7 ;  /* 0x00000000ff007219 */ /* 0x000fe20000011607 */
[----:B--2---:R-:W-:Y:S01]  /*87c0*/  IMAD.MOV R14, RZ, RZ, -R14 ;  /* 0x000000ffff0e7224 */ /* 0x004fe200078e0a0e */
[----:B----4-:R-:W-:Y:S01]  /*87d0*/  IADD3 R5, P0, RZ, -R11, RZ ;  /* 0x8000000bff057210 */ /* 0x010fe20007f1e0ff */
[----:B------:R-:W-:Y:S01]  /*87e0*/  ULDC UR4, c[0x0][0x154] ;  /* 0x0000550000047ab9 */ /* 0x000fe20000000800 */
[----:B------:R-:W-:Y:S01]  /*87f0*/  IMAD.MOV.U32 R7, RZ, RZ, 0x1 ;  /* 0x00000001ff077424 */ /* 0x000fe200078e00ff */
[----:B------:R-:W1:Y:S01]  /*8800*/  LDC R4, c[0x0][0x618] ;  /* 0x00018600ff047b82 */ /* 0x000e620000000800 */
[----:B------:R-:W-:Y:S02]  /*8810*/  IMAD R22, R15, R14, R10 ;  /* 0x0000000e0f167224 */ /* 0x000fe400078e020a */
[----:B------:R-:W-:-:S04]  /*8820*/  IMAD.X R3, RZ, RZ, ~R0, P0 ;  /* 0x000000ffff037224 */ /* 0x000fc800000e0e00 */
[-C--:B------:R-:W-:Y:S01]  /*8830*/  IMAD R0, R3, R12.reuse, RZ ;  /* 0x0000000c03007224 */ /* 0x080fe200078e02ff */
[----:B------:R-:W2:Y:S01]  /*8840*/  LDC R6, c[0x0][0x608] ;  /* 0x00018200ff067b82 */ /* 0x000ea20000000800 */
[----:B0-----:R-:W-:-:S04]  /*8850*/  IMAD.WIDE.U32 R2, R5, R12, R18 ;  /* 0x0000000c05027225 */ /* 0x001fc800078e0012 */
[----:B------:R-:W-:Y:S01]  /*8860*/  IMAD R5, R5, R13, R0 ;  /* 0x0000000d05057224 */ /* 0x000fe200078e0200 */
[----:B------:R-:W-:Y:S02]  /*8870*/  I2FP.F32.U32 R0, R20 ;  /* 0x0000001400007245 */ /* 0x000fe40000201000 */
[----:B------:R-:W0:Y:S01]  /*8880*/  LDC R24, c[0x0][0x658] ;  /* 0x00019600ff187b82 */ /* 0x000e220000000800 */
[----:B------:R-:W-:Y:S01]  /*8890*/  IMAD.IADD R3, R3, 0x1, R5 ;  /* 0x0000000103037824 */ /* 0x000fe200078e0205 */
[----:B---3--:R-:W-:Y:S01]  /*88a0*/  ISETP.NE.U32.AND P0, PT, R26, RZ, PT ;  /* 0x000000ff1a00720c */ /* 0x008fe20003f05070 */
[----:B------:R-:W-:Y:S01]  /*88b0*/  FMUL R0, R0, UR4 ;  /* 0x0000000400007c20 */ /* 0x000fe20008400000 */
[----:B------:R-:W-:Y:S02]  /*88c0*/  IMAD.MOV.U32 R5, RZ, RZ, -0x1 ;  /* 0xffffffffff057424 */ /* 0x000fe400078e00ff */
[----:B------:R-:W-:Y:S01]  /*88d0*/  ISETP.NE.AND.EX P0, PT, R27, RZ, PT, P0 ;  /* 0x000000ff1b00720c */ /* 0x000fe20003f05300 */
[----:B------:R3:W4:Y:S01]  /*88e0*/  F2I.U32.TRUNC.NTZ R12, R0 ;  /* 0x00000000000c7305 */ /* 0x000722000020f000 */
[----:B------:R-:W3:Y:S01]  /*88f0*/  LDC R15, c[0x0][0x148] ;  /* 0x00005200ff0f7b82 */ /* 0x000ee20000000800 */
[----:B-1----:R-:W-:-:S02]  /*8900*/  SHF.R.U64 R10, R2, R4, R3 ;  /* 0x00000004020a7219 */ /* 0x002fc40000001203 */
[----:B------:R-:W-:-:S05]  /*8910*/  SHF.R.U32.HI R3, RZ, R4, R3 ;  /* 0x00000004ff037219 */ /* 0x000fca0000011603 */
[----:B------:R-:W1:Y:S01]  /*8920*/  LDC R14, c[0x0][0x600] ;  /* 0x00018000ff0e7b82 */ /* 0x000e620000000800 */
[-CC-:B--2---:R-:W-:Y:S02]  /*8930*/  SHF.R.U64 R8, R10, R6.reuse, R3.reuse ;  /* 0x000000060a087219 */ /* 0x184fe40000001203 */
[----:B------:R-:W-:-:S05]  /*8940*/  SHF.R.U32.HI R3, RZ, R6, R3 ;  /* 0x00000006ff037219 */ /* 0x000fca0000011603 */
[----:B------:R-:W2:Y:S01]  /*8950*/  LDC R21, c[0x0][0x648] ;  /* 0x00019200ff157b82 */ /* 0x000ea20000000800 */
[-CC-:B0-----:R-:W-:Y:S02]  /*8960*/  SHF.R.U64 R13, R8, R24.reuse, R3.reuse ;  /* 0x00000018080d7219 */ /* 0x181fe40000001203 */
[-C--:B------:R-:W-:Y:S02]  /*8970*/  SHF.L.U32 R5, R5, R24.reuse, RZ ;  /* 0x0000001805057219 */ /* 0x080fe400000006ff */
[-C--:B------:R-:W-:Y:S01]  /*8980*/  SHF.R.U32.HI R3, RZ, R24.reuse, R3 ;  /* 0x00000018ff037219 */ /* 0x080fe20000011603 */
[----:B------:R-:W-:Y:S01]  /*8990*/  IMAD.MOV.U32 R2, RZ, RZ, R13 ;  /* 0x000000ffff027224 */ /* 0x000fe200078e000d */
[----:B------:R-:W-:Y:S01]  /*89a0*/  SHF.L.U32 R24, R7, R24, RZ ;  /* 0x0000001807187219 */ /* 0x000fe200000006ff */
[----:B------:R-:W0:Y:S01]  /*89b0*/  LDC R25, c[0x0][0x638] ;  /* 0x00018e00ff197b82 */ /* 0x000e220000000800 */
[----:B------:R-:W-:-:S07]  /*89c0*/  LOP3.LUT R19, RZ, R5, RZ, 0x33, !PT ;  /* 0x00000005ff137212 */ /* 0x000fce00078e33ff */
[----:B------:R-:W0:Y:S01]  /*89d0*/  LDC R28, c[0x0][0x610] ;  /* 0x00018400ff1c7b82 */ /* 0x000e220000000800 */
[----:B----4-:R-:W-:Y:S05]  /*89e0*/  @!P0 BRA `(.L_x_298) ;  /* 0x0000000000288947 */ /* 0x010fea0003800000 */
[----:B---3--:R-:W3:Y:S02]  /*89f0*/  LDC R0, c[0x0][0x64c] ;  /* 0x00019300ff007b82 */ /* 0x008ee40000000800 */
[----:B---3--:R-:W-:-:S05]  /*8a00*/  IADD3 R7, P0, R13, R0, RZ ;  /* 0x000000000d077210 */ /* 0x008fca0007f1e0ff */
        /* <DEDUP_REMOVED lines=8> */
.L_x_298:
[----:B------:R-:W4:Y:S01]  /*8a90*/  LDC R4, c[0x0][0x65c] ;  /* 0x00019700ff047b82 */ /* 0x000f220000000800 */
[----:B--23--:R-:W-:Y:S01]  /*8aa0*/  SHF.R.U64 R0, R2, R21, R3 ;  /* 0x0000001502007219 */ /* 0x00cfe20000001203 */
[----:B-1----:R-:W-:Y:S01]  /*8ab0*/  VIADD R3, R14, 0xffffffff ;  /* 0xffffffff0e037836 */ /* 0x002fe20000000000 */
[----:B------:R-:W-:Y:S01]  /*8ac0*/  LOP3.LUT R19, R8, R19, RZ, 0xc0, !PT ;  /* 0x0000001308137212 */ /* 0x000fe200078ec0ff */
[----:B------:R-:W-:Y:S02]  /*8ad0*/  IMAD.MOV R12, RZ, RZ, -R12 ;  /* 0x000000ffff0c7224 */ /* 0x000fe400078e0a0c */
[----:B------:R-:W-:Y:S01]  /*8ae0*/  IMAD.MOV R2, RZ, RZ, -R0 ;  /* 0x000000ffff027224 */ /* 0x000fe200078e0a00 */
[----:B------:R-:W-:Y:S01]  /*8af0*/  LOP3.LUT R3, R10, R3, RZ, 0xc0, !PT ;  /* 0x000000030a037212 */ /* 0x000fe200078ec0ff */
[----:B------:R-:W-:Y:S02]  /*8b00*/  IMAD R19, R24, R0, R19 ;  /* 0x0000000018137224 */ /* 0x000fe400078e0213 */
[----:B0-----:R-:W-:-:S04]  /*8b10*/  IMAD R0, R2, R25, R13 ;  /* 0x0000001902007224 */ /* 0x001fc800078e020d */
[----:B------:R-:W-:Y:S01]  /*8b20*/  IMAD R2, R0, R14, R3 ;  /* 0x0000000e00027224 */ /* 0x000fe200078e0203 */
[----:B----4-:R-:W-:Y:S01]  /*8b30*/  ISETP.NE.AND P0, PT, R4, 0x1, PT ;  /* 0x000000010400780c */ /* 0x010fe20003f05270 */
[----:B------:R-:W-:-:S05]  /*8b40*/  IMAD.MOV.U32 R4, RZ, RZ, 0x1 ;  /* 0x00000001ff047424 */ /* 0x000fca00078e00ff */
[----:B------:R-:W-:-:S07]  /*8b50*/  PRMT R0, R4, 0x7610, R0 ;  /* 0x0000761004007816 */ /* 0x000fce0000000000 */
[----:B------:R-:W-:-:S04]  /*8b60*/  @P0 IMAD R22, R15, R12, R20 ;  /* 0x0000000c0f160224 */ /* 0x000fc800078e0214 */
[----:B------:R-:W-:-:S05]  /*8b70*/  IMAD R19, R19, R28, R22 ;  /* 0x0000001c13137224 */ /* 0x000fca00078e0216 */
[----:B------:R-:W-:Y:S02]  /*8b80*/  SEL R22, R2, R19, !P0 ;  /* 0x0000001302167207 */ /* 0x000fe40004000000 */
[----:B------:R-:W-:Y:S01]  /*8b90*/  SEL R19, R19, R2, !P0 ;  /* 0x0000000213137207 */ /* 0x000fe20004000000 */
[----:B------:R-:W-:-:S07]  /*8ba0*/  IMAD.MOV.U32 R2, RZ, RZ, R11 ;  /* 0x000000ffff027224 */ /* 0x000fce00078e000b */
.L_x_296:
[----:B------:R-:W-:Y:S02]  /*8bb0*/  LOP3.LUT P0, RZ, R0, 0xff, RZ, 0xc0, !PT ;  /* 0x000000ff00ff7812 */ /* 0x000fe4000780c0ff */
[----:B------:R-:W-:-:S11]  /*8bc0*/  LOP3.LUT R165, R165, 0x1, RZ, 0x3c, !PT ;  /* 0x00000001a5a57812 */ /* 0x000fd600078e3cff */
[----:B------:R-:W-:Y:S05]  /*8bd0*/  @P0 BRA `(.L_x_299) ;  /* 0xffffff8c00440947 */ /* 0x000fea000383ffff */
[----:B------:R-:W-:Y:S05]  /*8be0*/  EXIT ;  /* 0x000000000000794d */ /* 0x000fea0003800000 */
.L_x_18:
[----:B------:R-:W-:-:S08]  /*8bf0*/  ISETP.NE.AND P0, PT, R5, RZ, PT ;  /* 0x000000ff0500720c */ /* 0x000fd00003f05270 */
[----:B0-----:R-:W0:-:S00]  /*8c00*/  USETMAXREG.DEALLOC.CTAPOOL 0x28 ;  /* 0x00000028000079c8 */ /* 0x001e0000080e0500 */
[----:B------:R-:W-:Y:S05]  /*8c10*/  @P0 EXIT ;  /* 0x000000000000094d */ /* 0x000fea0003800000 */
[----:B0-----:R-:W-:Y:S01]  /*8c20*/  LOP3.LUT P0, RZ, R8, 0xff, RZ, 0xc0, !PT ;  /* 0x000000ff08ff7812 */ /* 0x001fe2000780c0ff */
[----:B------:R-:W-:Y:S02]  /*8c30*/  IMAD.MOV.U32 R0, RZ, RZ, 0x1 ;  /* 0x00000001ff007424 */ /* 0x000fe400078e00ff */
[----:B------:R-:W-:-:S10]  /*8c40*/  IMAD.MOV.U32 R8, RZ, RZ, RZ ;  /* 0x000000ffff087224 */ /* 0x000fd400078e00ff */
[----:B------:R-:W-:Y:S05]  /*8c50*/  @!P0 BRA `(.L_x_300) ;  /* 0x0000000c00408947 */ /* 0x000fea0003800000 */
[----:B------:R-:W0:Y:S01]  /*8c60*/  S2R R10, SR_CgaCtaId ;  /* 0x00000000000a7919 */ /* 0x000e220000008800 */
[----:B------:R-:W-:Y:S01]  /*8c70*/  LOP3.LUT P0, RZ, R4, 0x1f, RZ, 0xc0, !PT ;  /* 0x0000001f04ff7812 */ /* 0x000fe2000780c0ff */
[----:B------:R-:W-:Y:S01]  /*8c80*/  ULDC UR5, c[0x0][0x658] ;  /* 0x0001960000057ab9 */ /* 0x000fe20000000800 */
[C---:B------:R-:W-:Y:S01]  /*8c90*/  ISETP.NE.AND P2, PT, R3.reuse, RZ, PT ;  /* 0x000000ff0300720c */ /* 0x040fe20003f45270 */
[----:B------:R-:W-:Y:S01]  /*8ca0*/  UMOV UR6, 0xffffffff ;  /* 0xffffffff00067882 */ /* 0x000fe20000000000 */
[----:B------:R-:W-:Y:S01]  /*8cb0*/  ISETP.NE.OR P0, PT, R3, RZ, !P0 ;  /* 0x000000ff0300720c */ /* 0x000fe20004705670 */
[----:B------:R-:W-:Y:S01]  /*8cc0*/  BSSY B0, `(.L_x_300) ;  /* 0x00000c9000007945 */ /* 0x000fe20003800000 */
[----:B------:R-:W-:Y:S01]  /*8cd0*/  USHF.L.U32 UR6, UR6, UR5, URZ ;  /* 0x0000000506067299 */ /* 0x000fe2000800063f */
[----:B------:R-:W-:Y:S01]  /*8ce0*/  IMAD.MOV.U32 R9, RZ, RZ, 0x1 ;  /* 0x00000001ff097424 */ /* 0x000fe200078e00ff */
[----:B------:R-:W-:Y:S01]  /*8cf0*/  LOP3.LUT R6, R16, 0x2, RZ, 0xfc, !PT ;  /* 0x0000000210067812 */ /* 0x000fe200078efcff */
[----:B------:R-:W-:Y:S01]  /*8d00*/  IMAD.MOV.U32 R0, RZ, RZ, 0x1 ;  /* 0x00000001ff007424 */ /* 0x000fe200078e00ff */
[----:B------:R-:W-:Y:S01]  /*8d10*/  ULDC UR4, c[0x0][0x600] ;  /* 0x0001800000047ab9 */ /* 0x000fe20000000800 */
[----:B------:R-:W-:Y:S01]  /*8d20*/  IMAD.MOV.U32 R8, RZ, RZ, RZ ;  /* 0x000000ffff087224 */ /* 0x000fe200078e00ff */
[----:B------:R-:W-:Y:S01]  /*8d30*/  UMOV UR7, 0x1 ;  /* 0x0000000100077882 */ /* 0x000fe20000000000 */
[----:B------:R-:W-:-:S02]  /*8d40*/  UIADD3 UR19, UR40, 0x1, URZ ;  /* 0x0000000128137890 */ /* 0x000fc4000fffe03f */
[----:B------:R-:W-:Y:S02]  /*8d50*/  UIADD3 UR15, UR4, -0x1, URZ ;  /* 0xffffffff040f7890 */ /* 0x000fe4000fffe03f */
[----:B------:R-:W-:Y:S02]  /*8d60*/  USHF.L.U32 UR17, UR7, UR5, URZ ;  /* 0x0000000507117299 */ /* 0x000fe4000800063f */
[----:B------:R-:W-:Y:S01]  /*8d70*/  ULOP3.LUT UR16, URZ, UR6, URZ, 0x33, !UPT ;  /* 0x000000063f107292 */ /* 0x000fe2000f8e333f */
[----:B------:R-:W-:Y:S01]  /*8d80*/  ULDC.64 UR20, c[0x0][0x198] ;  /* 0x0000660000147ab9 */ /* 0x000fe20000000a00 */
[C---:B0-----:R-:W-:Y:S02]  /*8d90*/  IMAD.SHL.U32 R3, R10.reuse, 0x1000, RZ ;  /* 0x000010000a037824 */ /* 0x041fe400078e00ff */
[----:B------:R-:W-:-:S03]  /*8da0*/  IMAD.SHL.U32 R10, R10, 0x80, RZ ;  /* 0x000000800a0a7824 */ /* 0x000fc600078e00ff */
[----:B------:R-:W-:Y:S02]  /*8db0*/  LOP3.LUT R3, R3, 0x1000, RZ, 0xc0, !PT ;  /* 0x0000100003037812 */ /* 0x000fe400078ec0ff */
[----:B------:R-:W-:-:S03]  /*8dc0*/  LOP3.LUT R10, R10, 0x80, RZ, 0xc0, !PT ;  /* 0x000000800a0a7812 */ /* 0x000fc600078ec0ff */
[----:B------:R-:W-:-:S07]  /*8dd0*/  VIADD R7, R3, 0xb280 ;  /* 0x0000b28003077836 */ /* 0x000fce0000000000 */
.L_x_312:
[----:B------:R-:W-:-:S03]  /*8de0*/  UMOV UR4, 0xffffffff ;  /* 0xffffffff00047882 */ /* 0x000fc60000000000 */
[----:B------:R-:W-:Y:S05]  /*8df0*/  BRA.DIV UR4, `(.L_x_301) ;  /* 0x0000001a04747947 */ /* 0x000fea000b800000 */
[----:B------:R-:W-:-:S13]  /*8e00*/  ELECT P6, URZ, PT ;  /* 0x00000000003f782f */ /* 0x000fda00038c0000 */
.L_x_343:
[----:B------:R-:W0:Y:S01]  /*8e10*/  LDC R3, c[0x0][0x28c] ;  /* 0x0000a300ff037b82 */ /* 0x000e220000000800 */
[----:B------:R-:W-:Y:S01]  /*8e20*/  BSSY B1, `(.L_x_302) ;  /* 0x0000039000017945 */ /* 0x000fe20003800000 */
[----:B0-----:R-:W-:-:S13]  /*8e30*/  ISETP.LT.OR P6, PT, R3, 0x1, !P6 ;  /* 0x000000010300780c */ /* 0x001fda00077c1670 */
[----:B------:R-:W-:Y:S05]  /*8e40*/  @P6 BRA `(.L_x_303) ;  /* 0x0000000000d86947 */ /* 0x000fea0003800000 */
[----:B------:R-:W-:Y:S02]  /*8e50*/  IMAD R22, R22, 0x100, R10 ;  /* 0x0000010016167824 */ /* 0x000fe400078e020a */
[----:B------:R-:W-:Y:S02]  /*8e60*/  IMAD.SHL.U32 R19, R19, 0x40, RZ ;  /* 0x0000004013137824 */ /* 0x000fe400078e00ff */
[----:B------:R-:W-:Y:S02]  /*8e70*/  IMAD.MOV.U32 R14, RZ, RZ, RZ ;  /* 0x000000ffff0e7224 */ /* 0x000fe400078e00ff */
[----:B------:R-:W-:Y:S02]  /*8e80*/  IMAD.U32 R15, RZ, RZ, UR19 ;  /* 0x00000013ff0f7e24 */ /* 0x000fe4000f8e00ff */
[----:B------:R-:W-:Y:S02]  /*8e90*/  IMAD.MOV.U32 R3, RZ, RZ, R0 ;  /* 0x000000ffff037224 */ /* 0x000fe400078e0000 */
[----:B------:R-:W-:-:S07]  /*8ea0*/  IMAD.MOV.U32 R4, RZ, RZ, R8 ;  /* 0x000000ffff047224 */ /* 0x000fce00078e0008 */
.L_x_307:
[----:B------:R-:W0:Y:S01]  /*8eb0*/  S2R R12, SR_CgaCtaId ;  /* 0x00000000000c7919 */ /* 0x000e220000008800 */
[----:B------:R-:W-:Y:S01]  /*8ec0*/  MOV R5, 0x400 ;  /* 0x0000040000057802 */ /* 0x000fe20000000f00 */
[----:B------:R-:W1:Y:S03]  /*8ed0*/  @!P2 LDC R11, c[0x0][0x500] ;  /* 0x00014000ff0bab82 */ /* 0x000e660000000800 */
[----:B0-----:R-:W-:Y:S02]  /*8ee0*/  LEA R13, R12, R5, 0x18 ;  /* 0x000000050c0d7211 */ /* 0x001fe400078ec0ff */
[----:B------:R-:W-:-:S03]  /*8ef0*/  SHF.L.U32 R5, R3, 0x1f, RZ ;  /* 0x0000001f03057819 */ /* 0x000fc600000006ff */
[----:B------:R-:W-:-:S04]  /*8f00*/  IMAD R12, R4, 0x8, R13 ;  /* 0x00000008040c7824 */ /* 0x000fc800078e020d */
[----:B------:R-:W0:Y:S02]  /*8f10*/  SYNCS.PHASECHK.TRANS64.TRYWAIT P1, [R12+URZ+0xb0], R5 ;  /* 0x0000b0050c0075a7 */ /* 0x000e24000802017f */
[----:B01----:R-:W-:Y:S05]  /*8f20*/  @!P1 BRA `(.L_x_304) ;  /* 0x0000001800489947 */ /* 0x003fea0003800000 */
.L_x_344:
[----:B0-----:R-:W-:Y:S01]  /*8f30*/  PRMT R5, R6, 0x9910, RZ ;  /* 0x0000991006057816 */ /* 0x001fe200000000ff */
[----:B------:R0:W-:Y:S03]  /*8f40*/  @!P2 SYNCS.ARRIVE.TRANS64 RZ, [R12+URZ], R11 ;  /* 0x0000000b0cffa9a7 */ /* 0x0001e6000800003f */
[----:B------:R-:W-:-:S13]  /*8f50*/  ISETP.NE.AND P1, PT, R5, 0x2, PT ;  /* 0x000000020500780c */ /* 0x000fda0003f25270 */
[----:B0-----:R-:W-:Y:S05]  /*8f60*/  @P1 BRA `(.L_x_305) ;  /* 0x0000000000041947 */ /* 0x001fea0003800000 */
[----:B------:R-:W-:Y:S01]  /*8f70*/  BPT.TRAP 0x1 ;  /* 0x000000040000795c */ /* 0x000fe20000300000 */
.L_x_305:
[----:B------:R-:W-:Y:S05]  /*8f80*/  @P0 BRA `(.L_x_306) ;  /* 0x0000000000040947 */ /* 0x000fea0003800000 */
[----:B------:R-:W-:Y:S01]  /*8f90*/  BPT.TRAP 0x1 ;  /* 0x000000040000795c */ /* 0x000fe20000300000 */
.L_x_306:
[----:B------:R-:W-:Y:S01]  /*8fa0*/  R2UR UR13, R13 ;  /* 0x000000000d0d72ca */ /* 0x000fe200000e0000 */
[----:B------:R-:W-:Y:S01]  /*8fb0*/  IMAD R13, R4, 0x800, R13 ;  /* 0x00000800040d7824 */ /* 0x000fe200078e020d */
[----:B------:R-:W-:Y:S01]  /*8fc0*/  R2UR UR9, R12 ;  /* 0x000000000c0972ca */ /* 0x000fe200000e0000 */
[C---:B------:R-:W-:Y:S01]  /*8fd0*/  IMAD R5, R4.reuse, 0x2000, R7 ;  /* 0x0000200004057824 */ /* 0x040fe200078e0207 */
[----:B------:R-:W-:Y:S01]  /*8fe0*/  UIADD3 UR4, UP0, UR20, 0xf0, URZ ;  /* 0x000000f014047890 */ /* 0x000fe2000ff1e03f */
[----:B------:R-:W-:Y:S01]  /*8ff0*/  VIADD R15, R15, 0xffffffff ;  /* 0xffffffff0f0f7836 */ /* 0x000fe20000000000 */
[----:B------:R-:W-:Y:S01]  /*9000*/  R2UR UR5, R13 ;  /* 0x000000000d0572ca */ /* 0x000fe200000e0000 */
[----:B------:R-:W-:Y:S01]  /*9010*/  UIADD3 UR22, UP1, UR20, 0x1f0, URZ ;  /* 0x000001f014167890 */ /* 0x000fe2000ff3e03f */
[----:B------:R-:W-:Y:S01]  /*9020*/  R2UR UR8, R5 ;  /* 0x00000000050872ca */ /* 0x000fe200000e0000 */
[----:B------:R-:W-:Y:S01]  /*9030*/  VIADD R4, R4, 0x1 ;  /* 0x0000000104047836 */ /* 0x000fe20000000000 */
[----:B------:R-:W-:Y:S01]  /*9040*/  R2UR UR11, R19 ;  /* 0x00000000130b72ca */ /* 0x000fe200000e0000 */
[----:B------:R-:W-:Y:S01]  /*9050*/  UIADD3.X UR23, URZ, UR21, URZ, UP1, !UPT ;  /* 0x000000153f177290 */ /* 0x000fe20008ffe43f */
[----:B------:R-:W-:Y:S01]  /*9060*/  R2UR UR10, R14 ;  /* 0x000000000e0a72ca */ /* 0x000fe200000e0000 */
[----:B------:R-:W-:Y:S01]  /*9070*/  UMOV UR6, 0x0 ;  /* 0x0000000000067882 */ /* 0x000fe20000000000 */
[----:B------:R-:W-:Y:S01]  /*9080*/  R2UR UR12, R2 ;  /* 0x00000000020c72ca */ /* 0x000fe200000e0000 */
[----:B------:R-:W-:Y:S01]  /*9090*/  UMOV UR7, 0x10000000 ;  /* 0x1000000000077882 */ /* 0x000fe20000000000 */
[----:B------:R-:W-:Y:S01]  /*90a0*/  R2UR UR18, R22 ;  /* 0x00000000161272ca */ /* 0x000fe200000e0000 */
[----:B------:R-:W-:Y:S01]  /*90b0*/  UMOV UR24, 0x30000 ;  /* 0x0003000000187882 */ /* 0x000fe20000000000 */
[----:B------:R-:W-:Y:S01]  /*90c0*/  ISETP.GT.AND P3, PT, R15, 0x1, PT ;  /* 0x000000010f00780c */ /* 0x000fe20003f64270 */
[----:B------:R-:W-:Y:S01]  /*90d0*/  UIADD3 UR14, UR5, 0x280, URZ ;  /* 0x00000280050e7890 */ /* 0x000fe2000fffe03f */
[----:B------:R-:W-:Y:S01]  /*90e0*/  ISETP.NE.AND P1, PT, R4, 0x16, PT ;  /* 0x000000160400780c */ /* 0x000fe20003f25270 */
[----:B------:R-:W-:Y:S01]  /*90f0*/  UIADD3.X UR5, URZ, UR21, URZ, UP0, !UPT ;  /* 0x000000153f057290 */ /* 0x000fe200087fe43f */
[----:B------:R-:W-:Y:S01]  /*9100*/  VIADD R14, R14, 0x20 ;  /* 0x000000200e0e7836 */ /* 0x000fe20000000000 */
[----:B------:R-:W-:Y:S01]  /*9110*/  UIADD3 UR13, UR13, UR8, URZ ;  /* 0x000000080d0d7290 */ /* 0x000fe2000fffe03f */
[----:B------:R-:W-:-:S02]  /*9120*/  SEL R12, RZ, 0x1, P1 ;  /* 0x00000001ff0c7807 */ /* 0x000fc40000800000 */
[----:B------:R-:W-:Y:S01]  /*9130*/  UMOV UR8, UR14 ;  /* 0x0000000e00087c82 */ /* 0x000fe20008000000 */
[----:B------:R-:W-:Y:S02]  /*9140*/  SEL R4, R4, RZ, P1 ;  /* 0x000000ff04047207 */ /* 0x000fe40000800000 */
[----:B------:R-:W-:Y:S01]  /*9150*/  LOP3.LUT R3, R3, R12, RZ, 0x3c, !PT ;  /* 0x0000000c03037212 */ /* 0x000fe200078e3cff */
[----:B------:R0:W-:Y:S02]  /*9160*/  UTMALDG.3D [UR8], [UR4], desc[UR6] ;  /* 0x00000608040075b4 */ /* 0x0001e40008011000 */
[----:B0-----:R-:W-:Y:S01]  /*9170*/  UMOV UR11, UR18 ;  /* 0x00000012000b7c82 */ /* 0x001fe20008000000 */
[----:B------:R-:W-:Y:S02]  /*9180*/  UMOV UR8, UR13 ;  /* 0x0000000d00087c82 */ /* 0x000fe40008000000 */
[----:B------:R0:W-:Y:S02]  /*9190*/  UTMALDG.3D.MULTICAST [UR8], [UR22], UR24, desc[UR6] ;  /* 0x00000608160073b4 */ /* 0x0001e40008011818 */
[----:B0-----:R-:W-:Y:S05]  /*91a0*/  @P3 BRA `(.L_x_307) ;  /* 0xfffffffc00403947 */ /* 0x001fea000383ffff */
.L_x_303:
[----:B------:R-:W-:Y:S05]  /*91b0*/  BSYNC B1 ;  /* 0x0000000000017941 */ /* 0x000fea0003800000 */
.L_x_302:
[----:B------:R-:W2:Y:S01]  /*91c0*/  LDL.64 R12, [R1] ;  /* 0x00000000010c7983 */ /* 0x000ea20000100a00 */
[----:B------:R-:W-:Y:S01]  /*91d0*/  LOP3.LUT P4, RZ, R9, 0xff, RZ, 0xc0, !PT ;  /* 0x000000ff09ff7812 */ /* 0x000fe2000788c0ff */
[----:B------:R-:W-:Y:S01]  /*91e0*/  VIADD R8, R8, UR40 ;  /* 0x0000002808087c36 */ /* 0x000fe20008000000 */
[----:B------:R-:W-:Y:S01]  /*91f0*/  ULDC.64 UR4, c[0x0][0x650] ;  /* 0x0001940000047ab9 */ /* 0x000fe20000000a00 */
[----:B------:R-:W-:Y:S01]  /*9200*/  IMAD.U32 R5, RZ, RZ, UR40 ;  /* 0x00000028ff057e24 */ /* 0x000fe2000f8e00ff */
[----:B------:R-:W-:Y:S01]  /*9210*/  UISETP.GE.U32.AND UP0, UPT, UR40, 0x16, UPT ;  /* 0x000000162800788c */ /* 0x000fe2000bf06070 */
[----:B------:R-:W-:Y:S01]  /*9220*/  BSSY B1, `(.L_x_308) ;  /* 0x0000070000017945 */ /* 0x000fe20003800000 */
[----:B------:R-:W-:Y:S01]  /*9230*/  ISETP.GT.U32.AND P1, PT, R8, 0x15, PT ;  /* 0x000000150800780c */ /* 0x000fe20003f24070 */
[----:B------:R-:W-:Y:S01]  /*9240*/  IMAD.MOV.U32 R19, RZ, RZ, -0x1 ;  /* 0xffffffffff137424 */ /* 0x000fe200078e00ff */
[----:B------:R-:W-:Y:S01]  /*9250*/  PRMT R9, RZ, 0x7610, R9 ;  /* 0x00007610ff097816 */ /* 0x000fe20000000009 */
[----:B------:R-:W-:Y:S01]  /*9260*/  IMAD.MOV.U32 R22, RZ, RZ, -0x1 ;  /* 0xffffffffff167424 */ /* 0x000fe200078e00ff */
[----:B------:R-:W-:-:S02]  /*9270*/  ISETP.LT.U32.AND P1, PT, R5, 0x16, P1 ;  /* 0x000000160500780c */ /* 0x000fc40000f21070 */
[----:B------:R-:W-:Y:S01]  /*9280*/  PLOP3.LUT P3, PT, PT, PT, UP0, 0x80, 0x0 ;  /* 0x000000000000781c */ /* 0x000fe20003f6f008 */
[----:B------:R-:W0:Y:S01]  /*9290*/  @P4 S2R R3, SR_CgaCtaId ;  /* 0x0000000000034919 */ /* 0x000e220000008800 */
[----:B------:R-:W-:-:S04]  /*92a0*/  @P4 MOV R2, 0x400 ;  /* 0x0000040000024802 */ /* 0x000fc80000000f00 */
[----:B0-----:R-:W-:Y:S01]  /*92b0*/  @P4 LEA R4, R3, R2, 0x18 ;  /* 0x0000000203044211 */ /* 0x001fe200078ec0ff */
[----:B------:R-:W-:-:S03]  /*92c0*/  IMAD.WIDE.U32 R2, R8, -0x45d1745d, RZ ;  /* 0xba2e8ba308027825 */ /* 0x000fc600078e00ff */
[----:B------:R0:W-:Y:S01]  /*92d0*/  @P4 SYNCS.ARRIVE.TRANS64.A1T0 RZ, [R4+URZ+0x198], RZ ;  /* 0x000198ff04ff49a7 */ /* 0x0001e2000810003f */
[----:B------:R-:W-:Y:S01]  /*92e0*/  IMAD.MOV.U32 R2, RZ, RZ, -0x1 ;  /* 0xffffffffff027424 */ /* 0x000fe200078e00ff */
[----:B------:R-:W-:Y:S02]  /*92f0*/  SHF.R.U32.HI R5, RZ, 0x4, R3 ;  /* 0x00000004ff057819 */ /* 0x000fe40000011603 */
[----:B------:R-:W-:-:S03]  /*9300*/  SEL R3, RZ, 0x1, !P1 ;  /* 0x00000001ff037807 */ /* 0x000fc60004800000 */
[----:B------:R-:W-:Y:S01]  /*9310*/  IMAD R8, R5, -0x16, R8 ;  /* 0xffffffea05087824 */ /* 0x000fe200078e0208 */
[----:B------:R-:W-:Y:S02]  /*9320*/  LOP3.LUT R0, R0, R3, RZ, 0x3c, !PT ;  /* 0x0000000300007212 */ /* 0x000fe400078e3cff */
[----:B------:R-:W-:Y:S02]  /*9330*/  PRMT R3, RZ, 0x7610, R3 ;  /* 0x00007610ff037816 */ /* 0x000fe40000000003 */
[----:B------:R-:W-:Y:S02]  /*9340*/  @P3 LOP3.LUT R0, R0, 0x1, R5, 0x78, !PT ;  /* 0x0000000100003812 */ /* 0x000fe400078e7805 */
[----:B--2---:R-:W-:-:S04]  /*9350*/  IADD3 R18, P4, R18, R12, RZ ;  /* 0x0000000c12127210 */ /* 0x004fc80007f9e0ff */
[----:B------:R-:W-:Y:S01]  /*9360*/  ISETP.GE.U32.AND P1, PT, R18, UR4, PT ;  /* 0x0000000412007c0c */ /* 0x000fe2000bf26070 */
[----:B------:R-:W-:-:S05]  /*9370*/  IMAD.X R17, R17, 0x1, R23, P4 ;  /* 0x0000000111117824 */ /* 0x000fca00020e0617 */
[----:B------:R-:W-:-:S13]  /*9380*/  ISETP.GE.U32.AND.EX P1, PT, R17, UR5, PT, P1 ;  /* 0x0000000511007c0c */ /* 0x000fda000bf26110 */
[----:B0-----:R-:W-:Y:S05]  /*9390*/  @P1 BRA `(.L_x_309) ;  /* 0x0000000400601947 */ /* 0x001fea0003800000 */
[----:B------:R-:W0:Y:S01]  /*93a0*/  S2R R12, SR_CTAID.X ;  /* 0x00000000000c7919 */ /* 0x000e220000002500 */
[----:B------:R-:W-:Y:S01]  /*93b0*/  ULDC.64 UR4, c[0x0][0x628] ;  /* 0x00018a0000047ab9 */ /* 0x000fe20000000a00 */
[----:B------:R-:W-:Y:S01]  /*93c0*/  ULDC UR7, c[0x0][0x630] ;  /* 0x00018c0000077ab9 */ /* 0x000fe20000000800 */
[----:B------:R-:W-:Y:S01]  /*93d0*/  ISETP.NE.U32.AND P1, PT, RZ, UR4, PT ;  /* 0x00000004ff007c0c */ /* 0x000fe2000bf25070 */
[----:B------:R-:W1:Y:S01]  /*93e0*/  S2R R13, SR_CTAID.Y ;  /* 0x00000000000d7919 */ /* 0x000e620000002600 */
[----:B------:R-:W-:Y:S01]  /*93f0*/  ULDC UR8, c[0x0][0x150] ;  /* 0x0000540000087ab9 */ /* 0x000fe20000000800 */
[----:B------:R-:W-:Y:S01]  /*9400*/  IMAD.MOV.U32 R2, RZ, RZ, R18 ;  /* 0x000000ffff027224 */ /* 0x000fe200078e0012 */
[----:B------:R-:W-:Y:S01]  /*9410*/  ISETP.NE.AND.EX P1, PT, RZ, UR5, PT, P1 ;  /* 0x00000005ff007c0c */ /* 0x000fe2000bf25310 */
[----:B------:R-:W-:Y:S01]  /*9420*/  IMAD.MOV.U32 R3, RZ, RZ, R17 ;  /* 0x000000ffff037224 */ /* 0x000fe200078e0011 */
[----:B0-----:R-:W-:-:S11]  /*9430*/  I2FP.F32.U32 R14, R12 ;  /* 0x0000000c000e7245 */ /* 0x001fd60000201000 */
[----:B------:R-:W-:Y:S05]  /*9440*/  @!P1 BRA `(.L_x_310) ;  /* 0x0000000000289947 */ /* 0x000fea0003800000 */
[----:B------:R-:W-:Y:S02]  /*9450*/  ULDC UR6, c[0x0][0x634] ;  /* 0x00018d0000067ab9 */ /* 0x000fe40000000800 */
[----:B------:R-:W-:-:S05]  /*9460*/  IADD3 R3, P1, R18, UR6, RZ ;  /* 0x0000000612037c10 */ /* 0x000fca000ff3e0ff */
[----:B------:R-:W-:-:S04]  /*9470*/  IMAD.X R11, RZ, RZ, R17, P1 ;  /* 0x000000ffff0b7224 */ /* 0x000fc800008e0611 */
[----:B------:R-:W-:-:S04]  /*9480*/  IMAD.WIDE.U32 R4, R11, UR4, RZ ;  /* 0x000000040b047c25 */ /* 0x000fc8000f8e00ff */
[----:B------:R-:W-:-:S04]  /*9490*/  IMAD.WIDE.U32 R4, P1, R3, UR5, R4 ;  /* 0x0000000503047c25 */ /* 0x000fc8000f820004 */
[----:B------:R-:W-:-:S04]  /*94a0*/  IMAD.WIDE.U32 R2, R3, UR4, RZ ;  /* 0x0000000403027c25 */ /* 0x000fc8000f8e00ff */
[----:B------:R-:W-:Y:S01]  /*94b0*/  IMAD.MOV.U32 R2, RZ, RZ, R5 ;  /* 0x000000ffff027224 */ /* 0x000fe200078e0005 */
[----:B------:R-:W-:Y:S01]  /*94c0*/  IADD3 RZ, P3, R3, R4, RZ ;  /* 0x0000000403ff7210 */ /* 0x000fe20007f7e0ff */
[----:B------:R-:W-:-:S04]  /*94d0*/  IMAD.X R3, RZ, RZ, RZ, P1 ;  /* 0x000000ffff037224 */ /* 0x000fc800008e06ff */
[----:B------:R-:W-:-:S08]  /*94e0*/  IMAD.WIDE.U32.X R2, R11, UR5, R2, P3 ;  /* 0x000000050b027c25 */ /* 0x000fd000098e0402 */
.L_x_310:
[----:B------:R-:W0:Y:S01]  /*94f0*/  LDC R21, c[0x0][0x65c] ;  /* 0x00019700ff157b82 */ /* 0x000e220000000800 */
[--C-:B------:R-:W-:Y:S01]  /*9500*/  SHF.R.U64 R11, R2, UR7, R3.reuse ;  /* 0x00000007020b7c19 */ /* 0x100fe20008001203 */
[----:B------:R-:W-:Y:S01]  /*9510*/  FMUL R14, R14, UR8 ;  /* 0x000000080e0e7c20 */ /* 0x000fe20008400000 */
[----:B------:R-:W-:Y:S01]  /*9520*/  SHF.R.U32.HI R2, RZ, UR7, R3 ;  /* 0x00000007ff027c19 */ /* 0x000fe20008011603 */
[----:B------:R-:W-:Y:S01]  /*9530*/  ULDC UR6, c[0x0][0x154] ;  /* 0x0000550000067ab9 */ /* 0x000fe20000000800 */
[----:B------:R-:W-:Y:S01]  /*9540*/  IADD3 R15, P1, RZ, -R11, RZ ;  /* 0x8000000bff0f7210 */ /* 0x000fe20007f3e0ff */
[----:B------:R-:W-:Y:S01]  /*9550*/  ULDC.64 UR4, c[0x0][0x620] ;  /* 0x0001880000047ab9 */ /* 0x000fe20000000a00 */
[----:B-1----:R-:W-:Y:S01]  /*9560*/  I2FP.F32.U32 R3, R13 ;  /* 0x0000000d00037245 */ /* 0x002fe20000201000 */
[----:B------:R-:W1:Y:S01]  /*9570*/  LDC R19, c[0x0][0x144] ;  /* 0x00005100ff137b82 */ /* 0x000e620000000800 */
[----:B------:R-:W2:Y:S01]  /*9580*/  F2I.U32.TRUNC.NTZ R14, R14 ;  /* 0x0000000e000e7305 */ /* 0x000ea2000020f000 */
[----:B------:R-:W-:-:S02]  /*9590*/  IMAD.X R2, RZ, RZ, ~R2, P1 ;  /* 0x000000ffff027224 */ /* 0x000fc400008e0e02 */
[----:B------:R-:W-:Y:S01]  /*95a0*/  FMUL R4, R3, UR6 ;  /* 0x0000000603047c20 */ /* 0x000fe20008400000 */
[----:B------:R-:W-:Y:S01]  /*95b0*/  IMAD.MOV.U32 R3, RZ, RZ, R17 ;  /* 0x000000ffff037224 */ /* 0x000fe200078e0011 */
[----:B------:R-:W-:Y:S01]  /*95c0*/  ULDC.64 UR6, c[0x0][0x640] ;  /* 0x0001900000067ab9 */ /* 0x000fe20000000a00 */
[----:B------:R-:W-:Y:S01]  /*95d0*/  IMAD R2, R2, UR4, RZ ;  /* 0x0000000402027c24 */ /* 0x000fe2000f8e02ff */
[----:B------:R-:W3:Y:S01]  /*95e0*/  LDC R20, c[0x0][0x148] ;  /* 0x00005200ff147b82 */ /* 0x000ee20000000800 */
[----:B------:R-:W-:Y:S01]  /*95f0*/  ISETP.NE.U32.AND P1, PT, RZ, UR6, PT ;  /* 0x00000006ff007c0c */ /* 0x000fe2000bf25070 */
[----:B------:R-:W4:Y:S01]  /*9600*/  F2I.U32.TRUNC.NTZ R4, R4 ;  /* 0x0000000400047305 */ /* 0x000f22000020f000 */
[----:B------:R-:W-:Y:S02]  /*9610*/  IMAD R5, R15, UR5, R2 ;  /* 0x000000050f057c24 */ /* 0x000fe4000f8e0202 */
[----:B------:R-:W-:Y:S01]  /*9620*/  IMAD.MOV.U32 R2, RZ, RZ, R18 ;  /* 0x000000ffff027224 */ /* 0x000fe200078e0012 */
[----:B------:R-:W-:-:S02]  /*9630*/  ISETP.NE.AND.EX P1, PT, RZ, UR7, PT, P1 ;  /* 0x00000007ff007c0c */ /* 0x000fc4000bf25310 */
[----:B0-----:R-:W-:Y:S01]  /*9640*/  ISETP.NE.AND P4, PT, R21, 0x1, PT ;  /* 0x000000011500780c */ /* 0x001fe20003f85270 */
[----:B------:R-:W-:Y:S01]  /*9650*/  IMAD.WIDE.U32 R2, R15, UR4, R2 ;  /* 0x000000040f027c25 */ /* 0x000fe2000f8e0002 */
[----:B------:R-:W-:-:S03]  /*9660*/  ULDC UR4, c[0x0][0x618] ;  /* 0x0001860000047ab9 */ /* 0x000fc60000000800 */
[----:B--2---:R-:W-:Y:S02]  /*9670*/  IMAD.MOV R14, RZ, RZ, -R14 ;  /* 0x000000ffff0e7224 */ /* 0x004fe400078e0a0e */
[----:B------:R-:W-:Y:S02]  /*9680*/  IMAD.IADD R3, R3, 0x1, R5 ;  /* 0x0000000103037824 */ /* 0x000fe400078e0205 */
[----:B-1----:R-:W-:-:S03]  /*9690*/  IMAD R12, R19, R14, R12 ;  /* 0x0000000e130c7224 */ /* 0x002fc600078e020c */
[--C-:B------:R-:W-:Y:S01]  /*96a0*/  SHF.R.U64 R14, R2, UR4, R3.reuse ;  /* 0x00000004020e7c19 */ /* 0x100fe20008001203 */
[----:B----4-:R-:W-:Y:S01]  /*96b0*/  IMAD.MOV R2, RZ, RZ, -R4 ;  /* 0x000000ffff027224 */ /* 0x010fe200078e0a04 */
[----:B------:R-:W-:Y:S01]  /*96c0*/  SHF.R.U32.HI R3, RZ, UR4, R3 ;  /* 0x00000004ff037c19 */ /* 0x000fe20008011603 */
[----:B------:R-:W-:Y:S02]  /*96d0*/  ULDC UR4, c[0x0][0x608] ;  /* 0x0001820000047ab9 */ /* 0x000fe40000000800 */
[----:B---3--:R-:W-:Y:S01]  /*96e0*/  @P4 IMAD R12, R20, R2, R13 ;  /* 0x00000002140c4224 */ /* 0x008fe200078e020d */
[--C-:B------:R-:W-:Y:S02]  /*96f0*/  SHF.R.U64 R19, R14, UR4, R3.reuse ;  /* 0x000000040e137c19 */ /* 0x100fe40008001203 */
[----:B------:R-:W-:Y:S01]  /*9700*/  SHF.R.U32.HI R2, RZ, UR4, R3 ;  /* 0x00000004ff027c19 */ /* 0x000fe20008011603 */
[----:B------:R-:W-:-:S03]  /*9710*/  ULDC UR4, c[0x0][0x658] ;  /* 0x0001960000047ab9 */ /* 0x000fc60000000800 */
[--C-:B------:R-:W-:Y:S02]  /*9720*/  SHF.R.U64 R13, R19, UR4, R2.reuse ;  /* 0x00000004130d7c19 */ /* 0x100fe40008001202 */
[----:B------:R-:W-:-:S03]  /*9730*/  SHF.R.U32.HI R2, RZ, UR4, R2 ;  /* 0x00000004ff027c19 */ /* 0x000fc60008011602 */
[----:B------:R-:W-:Y:S02]  /*9740*/  IMAD.MOV.U32 R4, RZ, RZ, R13 ;  /* 0x000000ffff047224 */ /* 0x000fe400078e000d */
[----:B------:R-:W-:Y:S01]  /*9750*/  IMAD.MOV.U32 R3, RZ, RZ, R2 ;  /* 0x000000ffff037224 */ /* 0x000fe200078e0002 */
[----:B------:R-:W-:Y:S06]  /*9760*/  @!P1 BRA `(.L_x_311) ;  /* 0x00000000002c9947 */ /* 0x000fec0003800000 */
        /* <DEDUP_REMOVED lines=9> */
[----:B------:R-:W-:-:S04]  /*9800*/  IMAD.WIDE.U32.X R2, R15, UR7, R2, P3 ;  /* 0x000000070f027c25 */ /* 0x000fc800098e0402 */
[----:B------:R-:W-:-:S07]  /*9810*/  IMAD.MOV.U32 R4, RZ, RZ, R2 ;  /* 0x000000ffff047224 */ /* 0x000fce00078e0002 */
.L_x_311:
[----:B------:R-:W-:Y:S01]  /*9820*/  ULDC UR4, c[0x0][0x648] ;  /* 0x0001920000047ab9 */ /* 0x000fe20000000800 */
[----:B------:R-:W-:Y:S01]  /*9830*/  LOP3.LUT R2, R19, UR16, RZ, 0xc0, !PT ;  /* 0x0000001013027c12 */ /* 0x000fe2000f8ec0ff */
[----:B------:R-:W-:Y:S01]  /*9840*/  ULDC UR5, c[0x0][0x610] ;  /* 0x0001840000057ab9 */ /* 0x000fe20000000800 */
[----:B------:R-:W-:Y:S01]  /*9850*/  SHF.R.U64 R3, R4, UR4, R3 ;  /* 0x0000000404037c19 */ /* 0x000fe20008001203 */
[----:B------:R-:W-:Y:S01]  /*9860*/  ULDC UR4, c[0x0][0x638] ;  /* 0x00018e0000047ab9 */ /* 0x000fe20000000800 */
[----:B------:R-:W-:-:S03]  /*9870*/  LOP3.LUT R14, R14, UR15, RZ, 0xc0, !PT ;  /* 0x0000000f0e0e7c12 */ /* 0x000fc6000f8ec0ff */
[----:B------:R-:W-:Y:S02]  /*9880*/  IMAD.MOV R4, RZ, RZ, -R3 ;  /* 0x000000ffff047224 */ /* 0x000fe400078e0a03 */
[----:B------:R-:W-:Y:S02]  /*9890*/  IMAD R3, R3, UR17, R2 ;  /* 0x0000001103037c24 */ /* 0x000fe4000f8e0202 */
[----:B------:R-:W-:Y:S01]  /*98a0*/  IMAD R13, R4, UR4, R13 ;  /* 0x00000004040d7c24 */ /* 0x000fe2000f8e020d */
[----:B------:R-:W-:Y:S01]  /*98b0*/  ULDC UR4, c[0x0][0x600] ;  /* 0x0001800000047ab9 */ /* 0x000fe20000000800 */
[----:B------:R-:W-:Y:S02]  /*98c0*/  IMAD R12, R3, UR5, R12 ;  /* 0x00000005030c7c24 */ /* 0x000fe4000f8e020c */
[----:B------:R-:W-:Y:S02]  /*98d0*/  IMAD R13, R13, UR4, R14 ;  /* 0x000000040d0d7c24 */ /* 0x000fe4000f8e020e */
[----:B------:R-:W-:-:S02]  /*98e0*/  IMAD.MOV.U32 R3, RZ, RZ, 0x1 ;  /* 0x00000001ff037424 */ /* 0x000fc400078e00ff */
[----:B------:R-:W-:Y:S01]  /*98f0*/  IMAD.MOV.U32 R2, RZ, RZ, R11 ;  /* 0x000000ffff027224 */ /* 0x000fe200078e000b */
[----:B------:R-:W-:Y:S02]  /*9900*/  SEL R22, R13, R12, !P4 ;  /* 0x0000000c0d167207 */ /* 0x000fe40006000000 */
[----:B------:R-:W-:-:S07]  /*9910*/  SEL R19, R12, R13, !P4 ;  /* 0x0000000d0c137207 */ /* 0x000fce0006000000 */
.L_x_309:
[----:B------:R-:W-:Y:S05]  /*9920*/  BSYNC B1 ;  /* 0x0000000000017941 */ /* 0x000fea0003800000 */
.L_x_308:
[----:B------:R-:W-:-:S13]  /*9930*/  LOP3.LUT P1, RZ, R3, 0xff, RZ, 0xc0, !PT ;  /* 0x000000ff03ff7812 */ /* 0x000fda000782c0ff */
[----:B------:R-:W-:Y:S05]  /*9940*/  @P1 BRA `(.L_x_312) ;  /* 0xfffffff400241947 */ /* 0x000fea000383ffff */
[----:B------:R-:W-:Y:S05]  /*9950*/  BSYNC B0 ;  /* 0x0000000000007941 */ /* 0x000fea0003800000 */
.L_x_300:
[----:B------:R-:W-:-:S03]  /*9960*/  UMOV UR4, 0xffffffff ;  /* 0xffffffff00047882 */ /* 0x000fc60000000000 */
[----:B------:R-:W-:Y:S05]  /*9970*/  BRA.DIV UR4, `(.L_x_313) ;  /* 0x0000000e04c87947 */ /* 0x000fea000b800000 */
[----:B------:R-:W-:-:S13]  /*9980*/  ELECT P6, URZ, PT ;  /* 0x00000000003f782f */ /* 0x000fda00038c0000 */
.L_x_347:
[----:B------:R-:W-:Y:S04]  /*9990*/  BSSY B0, `(.L_x_314) ;  /* 0x00000cd000007945 */ /* 0x000fe80003800000 */
[----:B------:R-:W-:Y:S05]  /*99a0*/  @!P6 BRA `(.L_x_315) ;  /* 0x0000000c002ce947 */ /* 0x000fea0003800000 */
[----:B------:R-:W-:-:S04]  /*99b0*/  LOP3.LUT R16, R16, 0x2, RZ, 0xfc, !PT ;  /* 0x0000000210107812 */ /* 0x000fc800078efcff */
[----:B------:R-:W-:-:S13]  /*99c0*/  ISETP.NE.AND P0, PT, R16, 0x3, PT ;  /* 0x000000031000780c */ /* 0x000fda0003f05270 */
[----:B------:R-:W-:Y:S05]  /*99d0*/  @!P0 BRA `(.L_x_316) ;  /* 0x0000000000048947 */ /* 0x000fea0003800000 */
[----:B------:R-:W-:Y:S01]  /*99e0*/  BPT.TRAP 0x1 ;  /* 0x000000040000795c */ /* 0x000fe20000300000 */
.L_x_316:
[----:B------:R-:W0:Y:S01]  /*99f0*/  S2R R3, SR_CgaCtaId ;  /* 0x0000000000037919 */ /* 0x000e220000008800 */
[----:B------:R-:W-:-:S04]  /*9a00*/  MOV R2, 0x400 ;  /* 0x0000040000027802 */ /* 0x000fc80000000f00 */
[----:B0-----:R-:W-:Y:S02]  /*9a10*/  LEA R3, R3, R2, 0x18 ;  /* 0x0000000203037211 */ /* 0x001fe400078ec0ff */
[----:B------:R-:W-:-:S03]  /*9a20*/  SHF.L.U32 R2, R0, 0x1f, RZ ;  /* 0x0000001f00027819 */ /* 0x000fc600000006ff */
[----:B------:R-:W-:-:S04]  /*9a30*/  VIADD R3, R3, 0xb0 ;  /* 0x000000b003037836 */ /* 0x000fc80000000000 */
[C---:B------:R-:W-:Y:S02]  /*9a40*/  IMAD R7, R8.reuse, 0x8, R3 ;  /* 0x0000000808077824 */ /* 0x040fe400078e0203 */
[----:B------:R-:W-:Y:S02]  /*9a50*/  VIADD R8, R8, 0x1 ;  /* 0x0000000108087836 */ /* 0x000fe40000000000 */
[----:B------:R-:W0:Y:S03]  /*9a60*/  SYNCS.PHASECHK.TRANS64.TRYWAIT P0, [R7+URZ], R2 ;  /* 0x00000002070075a7 */ /* 0x000e26000800017f */
[----:B------:R-:W-:-:S04]  /*9a70*/  ISETP.NE.AND P1, PT, R8, 0x16, PT ;  /* 0x000000160800780c */ /* 0x000fc80003f25270 */
[----:B------:R-:W-:Y:S02]  /*9a80*/  SEL R5, RZ, 0x1, P1 ;  /* 0x00000001ff057807 */ /* 0x000fe40000800000 */
[----:B------:R-:W-:Y:S02]  /*9a90*/  SEL R8, R8, RZ, P1 ;  /* 0x000000ff08087207 */ /* 0x000fe40000800000 */
[----:B------:R-:W-:-:S03]  /*9aa0*/  LOP3.LUT R5, R0, R5, RZ, 0x3c, !PT ;  /* 0x0000000500057212 */ /* 0x000fc600078e3cff */
[----:B------:R-:W-:Y:S01]  /*9ab0*/  IMAD R9, R8, 0x8, R3 ;  /* 0x0000000808097824 */ /* 0x000fe200078e0203 */
[----:B------:R-:W-:Y:S01]  /*9ac0*/  SHF.L.U32 R4, R5, 0x1f, RZ ;  /* 0x0000001f05047819 */ /* 0x000fe200000006ff */
[----:B0-----:R-:W-:Y:S06]  /*9ad0*/  @!P0 BRA `(.L_x_317) ;  /* 0x0000000c00908947 */ /* 0x001fec0003800000 */
.L_x_348:
[----:B------:R-:W1:Y:S01]  /*9ae0*/  SYNCS.PHASECHK.TRANS64.TRYWAIT P0, [R9+URZ], R4 ;  /* 0x00000004090075a7 */ /* 0x000e62000800017f */
[----:B------:R-:W-:-:S05]  /*9af0*/  VIADD R0, R8, 0x1 ;  /* 0x0000000108007836 */ /* 0x000fca0000000000 */
[----:B------:R-:W-:-:S04]  /*9b00*/  ISETP.NE.AND P1, PT, R0, 0x16, PT ;  /* 0x000000160000780c */ /* 0x000fc80003f25270 */
[----:B0-----:R-:W-:Y:S02]  /*9b10*/  SEL R2, RZ, 0x1, P1 ;  /* 0x00000001ff027807 */ /* 0x001fe40000800000 */
[----:B------:R-:W-:Y:S02]  /*9b20*/  SEL R0, R0, RZ, P1 ;  /* 0x000000ff00007207 */ /* 0x000fe40000800000 */
[----:B------:R-:W-:-:S03]  /*9b30*/  LOP3.LUT R7, R5, R2, RZ, 0x3c, !PT ;  /* 0x0000000205077212 */ /* 0x000fc600078e3cff */
[----:B------:R-:W-:Y:S01]  /*9b40*/  IMAD R6, R0, 0x8, R3 ;  /* 0x0000000800067824 */ /* 0x000fe200078e0203 */
[----:B------:R-:W-:Y:S01]  /*9b50*/  SHF.L.U32 R5, R7, 0x1f, RZ ;  /* 0x0000001f07057819 */ /* 0x000fe200000006ff */
[----:B-1----:R-:W-:Y:S06]  /*9b60*/  @!P0 BRA `(.L_x_318) ;  /* 0x0000000c00808947 */ /* 0x002fec0003800000 */
.L_x_349:
[----:B------:R-:W1:Y:S01]  /*9b70*/  SYNCS.PHASECHK.TRANS64.TRYWAIT P0, [R6+URZ], R5 ;  /* 0x00000005060075a7 */ /* 0x000e62000800017f */
[----:B------:R-:W-:-:S05]  /*9b80*/  VIADD R0, R0, 0x1 ;  /* 0x0000000100007836 */ /* 0x000fca0000000000 */
[----:B------:R-:W-:-:S04]  /*9b90*/  ISETP.NE.AND P1, PT, R0, 0x16, PT ;  /* 0x000000160000780c */ /* 0x000fc80003f25270 */
[----:B------:R-:W-:Y:S02]  /*9ba0*/  SEL R2, RZ, 0x1, P1 ;  /* 0x00000001ff027807 */ /* 0x000fe40000800000 */
[----:B------:R-:W-:Y:S02]  /*9bb0*/  SEL R0, R0, RZ, P1 ;  /* 0x000000ff00007207 */ /* 0x000fe40000800000 */
[----:B------:R-:W-:-:S03]  /*9bc0*/  LOP3.LUT R7, R7, R2, RZ, 0x3c, !PT ;  /* 0x0000000207077212 */ /* 0x000fc600078e3cff */
[----:B0-----:R-:W-:Y:S01]  /*9bd0*/  IMAD R9, R0, 0x8, R3 ;  /* 0x0000000800097824 */ /* 0x001fe200078e0203 */
[----:B------:R-:W-:Y:S01]  /*9be0*/  SHF.L.U32 R4, R7, 0x1f, RZ ;  /* 0x0000001f07047819 */ /* 0x000fe200000006ff */
[----:B-1----:R-:W-:Y:S06]  /*9bf0*/  @!P0 BRA `(.L_x_319) ;  /* 0x0000000c00708947 */ /* 0x002fec0003800000 */
.L_x_350:
        /* <DEDUP_REMOVED lines=9> */
.L_x_351:
        /* <DEDUP_REMOVED lines=9> */
.L_x_352:
        /* <DEDUP_REMOVED lines=9> */
.L_x_353:
        /* <DEDUP_REMOVED lines=9> */
.L_x_354:
        /* <DEDUP_REMOVED lines=9> */
.L_x_355:
        /* <DEDUP_REMOVED lines=9> */
.L_x_356:
        /* <DEDUP_REMOVED lines=9> */
.L_x_357:
        /* <DEDUP_REMOVED lines=9> */
.L_x_358:
        /* <DEDUP_REMOVED lines=9> */
.L_x_359:
        /* <DEDUP_REMOVED lines=9> */
.L_x_360:
        /* <DEDUP_REMOVED lines=9> */
.L_x_361:
        /* <DEDUP_REMOVED lines=9> */
.L_x_362:
        /* <DEDUP_REMOVED lines=9> */
.L_x_363:
        /* <DEDUP_REMOVED lines=9> */
.L_x_364:
        /* <DEDUP_REMOVED lines=9> */
.L_x_365:
        /* <DEDUP_REMOVED lines=9> */
.L_x_366:
        /* <DEDUP_REMOVED lines=9> */
.L_x_367:
[----:B------:R-:W1:Y:S01]  /*a590*/  SYNCS.PHASECHK.TRANS64.TRYWAIT P0, [R6+URZ], R5 ;  /* 0x00000005060075a7 */ /* 0x000e62000800017f */
[----:B------:R-:W-:-:S05]  /*a5a0*/  VIADD R0, R0, 0x1 ;  /* 0x0000000100007836 */ /* 0x000fca0000000000 */
[----:B------:R-:W-:-:S04]  /*a5b0*/  ISETP.NE.AND P1, PT, R0, 0x16, PT ;  /* 0x000000160000780c */ /* 0x000fc80003f25270 */
[----:B------:R-:W-:Y:S02]  /*a5c0*/  SEL R2, RZ, 0x1, P1 ;  /* 0x00000001ff027807 */ /* 0x000fe40000800000 */
[----:B------:R-:W-:Y:S02]  /*a5d0*/  SEL R0, R0, RZ, P1 ;  /* 0x000000ff00007207 */ /* 0x000fe40000800000 */
[----:B------:R-:W-:Y:S01]  /*a5e0*/  LOP3.LUT R2, R7, R2, RZ, 0x3c, !PT ;  /* 0x0000000207027212 */ /* 0x000fe200078e3cff */
[----:B-1----:R-:W-:Y:S06]  /*a5f0*/  @!P0 BRA `(.L_x_337) ;  /* 0x0000000800588947 */ /* 0x002fec0003800000 */
.L_x_368:
[----:B------:R-:W-:Y:S01]  /*a600*/  IMAD R3, R0, 0x8, R3 ;  /* 0x0000000800037824 */ /* 0x000fe200078e0203 */
[----:B------:R-:W-:-:S07]  /*a610*/  SHF.L.U32 R0, R2, 0x1f, RZ ;  /* 0x0000001f02007819 */ /* 0x000fce00000006ff */
.L_x_338:
[----:B--2---:R2:W3:Y:S02]  /*a620*/  SYNCS.PHASECHK.TRANS64.TRYWAIT P0, [R3+URZ], R0 ;  /* 0x00000000030075a7 */ /* 0x0044e4000800017f */
[----:B---3--:R-:W-:Y:S05]  /*a630*/  @!P0 NANOSLEEP.SYNCS 0x989680 ;  /* 0x009896800000895d */ /* 0x008fea0003900000 */
[----:B------:R-:W3:Y:S02]  /*a640*/  @!P0 SYNCS.PHASECHK.TRANS64 P0, [R3+URZ], R0 ;  /* 0x00000000030085a7 */ /* 0x000ee4000800007f */
[----:B---3--:R-:W-:Y:S05]  /*a650*/  @!P0 BRA `(.L_x_338) ;  /* 0xfffffffc00f08947 */ /* 0x008fea000383ffff */
.L_x_315:
[----:B------:R-:W-:Y:S05]  /*a660*/  BSYNC B0 ;  /* 0x0000000000007941 */ /* 0x000fea0003800000 */
.L_x_314:
[----:B------:R-:W-:Y:S05]  /*a670*/  EXIT ;  /* 0x000000000000794d */ /* 0x000fea0003800000 */
.L_x_20:
[----:B-1----:R1:W2:Y:S02]  /*a680*/  SYNCS.PHASECHK.TRANS64.TRYWAIT P0, [R161+URZ], R0 ;  /* 0x00000000a10075a7 */ /* 0x0022a4000800017f */
[----:B--2---:R-:W-:Y:S05]  /*a690*/  @!P0 NANOSLEEP.SYNCS 0x989680 ;  /* 0x009896800000895d */ /* 0x004fea0003900000 */
[----:B------:R-:W2:Y:S02]  /*a6a0*/  @!P0 SYNCS.PHASECHK.TRANS64 P0, [R161+URZ], R0 ;  /* 0x00000000a10085a7 */ /* 0x000ea4000800007f */
[----:B--2---:R-:W-:Y:S05]  /*a6b0*/  @!P0 BRA `(.L_x_20) ;  /* 0xfffffffc00f08947 */ /* 0x004fea000383ffff */
[----:B------:R-:W-:Y:S05]  /*a6c0*/  BRA `(.L_x_339) ;  /* 0xffffff70009c7947 */ /* 0x000fea000383ffff */
.L_x_25:
[----:B--2---:R2:W3:Y:S02]  /*a6d0*/  SYNCS.PHASECHK.TRANS64.TRYWAIT P1, [R3+URZ], R0 ;  /* 0x00000000030075a7 */ /* 0x0044e4000802017f */
[----:B---3--:R-:W-:Y:S05]  /*a6e0*/  @!P1 NANOSLEEP.SYNCS 0x989680 ;  /* 0x009896800000995d */ /* 0x008fea0003900000 */
[----:B------:R-:W3:Y:S02]  /*a6f0*/  @!P1 SYNCS.PHASECHK.TRANS64 P1, [R3+URZ], R0 ;  /* 0x00000000030095a7 */ /* 0x000ee4000802007f */
[----:B---3--:R-:W-:Y:S05]  /*a700*/  @!P1 BRA `(.L_x_25) ;  /* 0xfffffffc00f09947 */ /* 0x008fea000383ffff */
[----:B------:R-:W-:Y:S05]  /*a710*/  BRA `(.L_x_24) ;  /* 0xffffff74000c7947 */ /* 0x000fea000383ffff */
.L_x_30:
[----:B--2---:R-:W-:-:S04]  /*a720*/  IMAD.U32 R5, RZ, RZ, UR4 ;  /* 0x00000004ff057e24 */ /* 0x004fc8000f8e00ff */
[----:B------:R2:W3:Y:S03]  /*a730*/  SYNCS.PHASECHK.TRANS64.TRYWAIT P1, [R5+URZ], R4 ;  /* 0x00000004050075a7 */ /* 0x0004e6000802017f */
[----:B---3--:R-:W-:Y:S05]  /*a740*/  @!P1 NANOSLEEP.SYNCS 0x989680 ;  /* 0x009896800000995d */ /* 0x008fea0003900000 */
[----:B------:R-:W3:Y:S02]  /*a750*/  @!P1 SYNCS.PHASECHK.TRANS64 P1, [R5+URZ], R4 ;  /* 0x00000004050095a7 */ /* 0x000ee4000802007f */
[----:B---3--:R-:W-:Y:S05]  /*a760*/  @!P1 BRA `(.L_x_30) ;  /* 0xfffffffc00ec9947 */ /* 0x008fea000383ffff */
[----:B------:R-:W-:Y:S05]  /*a770*/  BRA `(.L_x_29) ;  /* 0xffffff7400807947 */ /* 0x000fea000383ffff */
.L_x_36:
[----:B-1----:R1:W2:Y:S02]  /*a780*/  SYNCS.PHASECHK.TRANS64.TRYWAIT P0, [R161+URZ+0x10], R0 ;  /* 0x00001000a10075a7 */ /* 0x0022a4000800017f */
[----:B--2---:R-:W-:Y:S05]  /*a790*/  @!P0 NANOSLEEP.SYNCS 0x989680 ;  /* 0x009896800000895d */ /* 0x004fea0003900000 */
[----:B------:R-:W2:Y:S02]  /*a7a0*/  @!P0 SYNCS.PHASECHK.TRANS64 P0, [R161+URZ+0x10], R0 ;  /* 0x00001000a10085a7 */ /* 0x000ea4000800007f */
[----:B--2---:R-:W-:Y:S05]  /*a7b0*/  @!P0 BRA `(.L_x_36) ;  /* 0xfffffffc00f08947 */ /* 0x004fea000383ffff */
[----:B------:R-:W-:Y:S05]  /*a7c0*/  BRA `(.L_x_340) ;  /* 0xffffff7800707947 */ /* 0x000fea000383ffff */
.L_x_301:
[----:B------:R-:W-:Y:S01]  /*a7d0*/  BSSY B1, `(.L_x_341) ;  /* 0x0000006000017945 */ /* 0x000fe20003800000 */
[----:B------:R-:W-:-:S07]  /*a7e0*/  IMAD.MOV.U32 R15, RZ, RZ, -0x1 ;  /* 0xffffffffff0f7424 */ /* 0x000fce00078e00ff */
[----:B-----5:R-:W-:Y:S05]  /*a7f0*/  WARPSYNC.COLLECTIVE R15, `(.L_x_342) ;  /* 0x000000000f0c7348 */ /* 0x020fea0003c00000 */
[----:B------:R-:W-:Y:S02]  /*a800*/  ELECT P6, UR62, PT ;  /* 0x00000000003e782f */ /* 0x000fe400038c0000 */
[----:B------:R-:W-:Y:S01]  /*a810*/  MOV R14, UR62 ;  /* 0x0000003e000e7c02 */ /* 0x000fe20008000f00 */
[----:B-----5:R-:W-:Y:S10]  /*a820*/  ENDCOLLECTIVE ;  /* 0x000000000000791b */ /* 0x020ff40003800000 */
.L_x_342:
[----:B------:R-:W-:Y:S05]  /*a830*/  BSYNC B1 ;  /* 0x0000000000017941 */ /* 0x000fea0003800000 */
.L_x_341:
[----:B------:R-:W-:Y:S05]  /*a840*/  BRA `(.L_x_343) ;  /* 0xffffffe400707947 */ /* 0x000fea000383ffff */
.L_x_304:
[----:B0-----:R0:W1:Y:S02]  /*a850*/  SYNCS.PHASECHK.TRANS64.TRYWAIT P1, [R12+URZ+0xb0], R5 ;  /* 0x0000b0050c0075a7 */ /* 0x001064000802017f */
[----:B-1----:R-:W-:Y:S05]  /*a860*/  @!P1 NANOSLEEP.SYNCS 0x989680 ;  /* 0x009896800000995d */ /* 0x002fea0003900000 */
[----:B------:R-:W1:Y:S02]  /*a870*/  @!P1 SYNCS.PHASECHK.TRANS64 P1, [R12+URZ+0xb0], R5 ;  /* 0x0000b0050c0095a7 */ /* 0x000e64000802007f */
[----:B-1----:R-:W-:Y:S05]  /*a880*/  @!P1 BRA `(.L_x_304) ;  /* 0xfffffffc00f09947 */ /* 0x002fea000383ffff */
[----:B------:R-:W-:Y:S05]  /*a890*/  BRA `(.L_x_344) ;  /* 0xffffffe400a47947 */ /* 0x000fea000383ffff */
.L_x_313:
[----:B------:R-:W-:Y:S01]  /*a8a0*/  BSSY B0, `(.L_x_345) ;  /* 0x0000006000007945 */ /* 0x000fe20003800000 */
[----:B------:R-:W-:-:S07]  /*a8b0*/  IMAD.MOV.U32 R15, RZ, RZ, -0x1 ;  /* 0xffffffffff0f7424 */ /* 0x000fce00078e00ff */
[----:B-----5:R-:W-:Y:S05]  /*a8c0*/  WARPSYNC.COLLECTIVE R15, `(.L_x_346) ;  /* 0x000000000f0c7348 */ /* 0x020fea0003c00000 */
[----:B------:R-:W-:Y:S02]  /*a8d0*/  ELECT P6, UR62, PT ;  /* 0x00000000003e782f */ /* 0x000fe400038c0000 */
[----:B------:R-:W-:Y:S01]  /*a8e0*/  MOV R14, UR62 ;  /* 0x0000003e000e7c02 */ /* 0x000fe20008000f00 */
[----:B-----5:R-:W-:Y:S10]  /*a8f0*/  ENDCOLLECTIVE ;  /* 0x000000000000791b */ /* 0x020ff40003800000 */
.L_x_346:
[----:B------:R-:W-:Y:S05]  /*a900*/  BSYNC B0 ;  /* 0x0000000000007941 */ /* 0x000fea0003800000 */
.L_x_345:
[----:B------:R-:W-:Y:S05]  /*a910*/  BRA `(.L_x_347) ;  /* 0xfffffff0001c7947 */ /* 0x000fea000383ffff */
.L_x_317:
[----:B0-----:R0:W1:Y:S02]  /*a920*/  SYNCS.PHASECHK.TRANS64.TRYWAIT P0, [R7+URZ], R2 ;  /* 0x00000002070075a7 */ /* 0x001064000800017f */
[----:B-1----:R-:W-:Y:S05]  /*a930*/  @!P0 NANOSLEEP.SYNCS 0x989680 ;  /* 0x009896800000895d */ /* 0x002fea0003900000 */
[----:B------:R-:W1:Y:S02]  /*a940*/  @!P0 SYNCS.PHASECHK.TRANS64 P0, [R7+URZ], R2 ;  /* 0x00000002070085a7 */ /* 0x000e64000800007f */
[----:B-1----:R-:W-:Y:S05]  /*a950*/  @!P0 BRA `(.L_x_317) ;  /* 0xfffffffc00f08947 */ /* 0x002fea000383ffff */
[----:B------:R-:W-:Y:S05]  /*a960*/  BRA `(.L_x_348) ;  /* 0xfffffff0005c7947 */ /* 0x000fea000383ffff */
.L_x_318:
[----:B0-----:R0:W1:Y:S02]  /*a970*/  SYNCS.PHASECHK.TRANS64.TRYWAIT P0, [R9+URZ], R4 ;  /* 0x00000004090075a7 */ /* 0x001064000800017f */
[----:B-1----:R-:W-:Y:S05]  /*a980*/  @!P0 NANOSLEEP.SYNCS 0x989680 ;  /* 0x009896800000895d */ /* 0x002fea0003900000 */
[----:B------:R-:W1:Y:S02]  /*a990*/  @!P0 SYNCS.PHASECHK.TRANS64 P0, [R9+URZ], R4 ;  /* 0x00000004090085a7 */ /* 0x000e64000800007f */
[----:B-1----:R-:W-:Y:S05]  /*a9a0*/  @!P0 BRA `(.L_x_318) ;  /* 0xfffffffc00f08947 */ /* 0x002fea000383ffff */
[----:B------:R-:W-:Y:S05]  /*a9b0*/  BRA `(.L_x_349) ;  /* 0xfffffff0006c7947 */ /* 0x000fea000383ffff */
.L_x_319:
[----:B0-----:R0:W1:Y:S02]  /*a9c0*/  SYNCS.PHASECHK.TRANS64.TRYWAIT P0, [R6+URZ], R5 ;  /* 0x00000005060075a7 */ /* 0x001064000800017f */
[----:B-1----:R-:W-:Y:S05]  /*a9d0*/  @!P0 NANOSLEEP.SYNCS 0x989680 ;  /* 0x009896800000895d */ /* 0x002fea0003900000 */
[----:B------:R-:W1:Y:S02]  /*a9e0*/  @!P0 SYNCS.PHASECHK.TRANS64 P0, [R6+URZ], R5 ;  /* 0x00000005060085a7 */ /* 0x000e64000800007f */
[----:B-1----:R-:W-:Y:S05]  /*a9f0*/  @!P0 BRA `(.L_x_319) ;  /* 0xfffffffc00f08947 */ /* 0x002fea000383ffff */
[----:B------:R-:W-:Y:S05]  /*aa00*/  BRA `(.L_x_350) ;  /* 0xfffffff0007c7947 */ /* 0x000fea000383ffff */
.L_x_320:
[----:B0-----:R0:W1:Y:S02]  /*aa10*/  SYNCS.PHASECHK.TRANS64.TRYWAIT P0, [R9+URZ], R4 ;  /* 0x00000004090075a7 */ /* 0x001064000800017f */
[----:B-1----:R-:W-:Y:S05]  /*aa20*/  @!P0 NANOSLEEP.SYNCS 0x989680 ;  /* 0x009896800000895d */ /* 0x002fea0003900000 */
[----:B------:R-:W1:Y:S02]  /*aa30*/  @!P0 SYNCS.PHASECHK.TRANS64 P0, [R9+URZ], R4 ;  /* 0x00000004090085a7 */ /* 0x000e64000800007f */
[----:B-1----:R-:W-:Y:S05]  /*aa40*/  @!P0 BRA `(.L_x_320) ;  /* 0xfffffffc00f08947 */ /* 0x002fea000383ffff */
[----:B------:R-:W-:Y:S05]  /*aa50*/  BRA `(.L_x_351) ;  /* 0xfffffff0008c7947 */ /* 0x000fea000383ffff */
.L_x_321:
[----:B0-----:R0:W1:Y:S02]  /*aa60*/  SYNCS.PHASECHK.TRANS64.TRYWAIT P0, [R6+URZ], R5 ;  /* 0x00000005060075a7 */ /* 0x001064000800017f */
[----:B-1----:R-:W-:Y:S05]  /*aa70*/  @!P0 NANOSLEEP.SYNCS 0x989680 ;  /* 0x009896800000895d */ /* 0x002fea0003900000 */
[----:B------:R-:W1:Y:S02]  /*aa80*/  @!P0 SYNCS.PHASECHK.TRANS64 P0, [R6+URZ], R5 ;  /* 0x00000005060085a7 */ /* 0x000e64000800007f */
[----:B-1----:R-:W-:Y:S05]  /*aa90*/  @!P0 BRA `(.L_x_321) ;  /* 0xfffffffc00f08947 */ /* 0x002fea000383ffff */
[----:B------:R-:W-:Y:S05]  /*aaa0*/  BRA `(.L_x_352) ;  /* 0xfffffff0009c7947 */ /* 0x000fea000383ffff */
.L_x_322:
[----:B0-----:R0:W1:Y:S02]  /*aab0*/  SYNCS.PHASECHK.TRANS64.TRYWAIT P0, [R9+URZ], R4 ;  /* 0x00000004090075a7 */ /* 0x001064000800017f */
[----:B-1----:R-:W-:Y:S05]  /*aac0*/  @!P0 NANOSLEEP.SYNCS 0x989680 ;  /* 0x009896800000895d */ /* 0x002fea0003900000 */
[----:B------:R-:W1:Y:S02]  /*aad0*/  @!P0 SYNCS.PHASECHK.TRANS64 P0, [R9+URZ], R4 ;  /* 0x00000004090085a7 */ /* 0x000e64000800007f */
[----:B-1----:R-:W-:Y:S05]  /*aae0*/  @!P0 BRA `(.L_x_322) ;  /* 0xfffffffc00f08947 */ /* 0x002fea000383ffff */
[----:B------:R-:W-:Y:S05]  /*aaf0*/  BRA `(.L_x_353) ;  /* 0xfffffff000ac7947 */ /* 0x000fea000383ffff */
.L_x_323:
[----:B0-----:R0:W1:Y:S02]  /*ab00*/  SYNCS.PHASECHK.TRANS64.TRYWAIT P0, [R6+URZ], R5 ;  /* 0x00000005060075a7 */ /* 0x001064000800017f */
[----:B-1----:R-:W-:Y:S05]  /*ab10*/  @!P0 NANOSLEEP.SYNCS 0x989680 ;  /* 0x009896800000895d */ /* 0x002fea0003900000 */
[----:B------:R-:W1:Y:S02]  /*ab20*/  @!P0 SYNCS.PHASECHK.TRANS64 P0, [R6+URZ], R5 ;  /* 0x00000005060085a7 */ /* 0x000e64000800007f */
[----:B-1----:R-:W-:Y:S05]  /*ab30*/  @!P0 BRA `(.L_x_323) ;  /* 0xfffffffc00f08947 */ /* 0x002fea000383ffff */
[----:B------:R-:W-:Y:S05]  /*ab40*/  BRA `(.L_x_354) ;  /* 0xfffffff000bc7947 */ /* 0x000fea000383ffff */
.L_x_324:
[----:B0-----:R0:W1:Y:S02]  /*ab50*/  SYNCS.PHASECHK.TRANS64.TRYWAIT P0, [R9+URZ], R4 ;  /* 0x00000004090075a7 */ /* 0x001064000800017f */
[----:B-1----:R-:W-:Y:S05]  /*ab60*/  @!P0 NANOSLEEP.SYNCS 0x989680 ;  /* 0x009896800000895d */ /* 0x002fea0003900000 */
[----:B------:R-:W1:Y:S02]  /*ab70*/  @!P0 SYNCS.PHASECHK.TRANS64 P0, [R9+URZ], R4 ;  /* 0x00000004090085a7 */ /* 0x000e64000800007f */
[----:B-1----:R-:W-:Y:S05]  /*ab80*/  @!P0 BRA `(.L_x_324) ;  /* 0xfffffffc00f08947 */ /* 0x002fea000383ffff */
[----:B------:R-:W-:Y:S05]  /*ab90*/  BRA `(.L_x_355) ;  /* 0xfffffff000cc7947 */ /* 0x000fea000383ffff */
.L_x_325:
[----:B0-----:R0:W1:Y:S02]  /*aba0*/  SYNCS.PHASECHK.TRANS64.TRYWAIT P0, [R6+URZ], R5 ;  /* 0x00000005060075a7 */ /* 0x001064000800017f */
[----:B-1----:R-:W-:Y:S05]  /*abb0*/  @!P0 NANOSLEEP.SYNCS 0x989680 ;  /* 0x009896800000895d */ /* 0x002fea0003900000 */
[----:B------:R-:W1:Y:S02]  /*abc0*/  @!P0 SYNCS.PHASECHK.TRANS64 P0, [R6+URZ], R5 ;  /* 0x00000005060085a7 */ /* 0x000e64000800007f */
[----:B-1----:R-:W-:Y:S05]  /*abd0*/  @!P0 BRA `(.L_x_325) ;  /* 0xfffffffc00f08947 */ /* 0x002fea000383ffff */
[----:B------:R-:W-:Y:S05]  /*abe0*/  BRA `(.L_x_356) ;  /* 0xfffffff000dc7947 */ /* 0x000fea000383ffff */
.L_x_326:
[----:B0-----:R0:W1:Y:S02]  /*abf0*/  SYNCS.PHASECHK.TRANS64.TRYWAIT P0, [R9+URZ], R4 ;  /* 0x00000004090075a7 */ /* 0x001064000800017f */
[----:B-1----:R-:W-:Y:S05]  /*ac00*/  @!P0 NANOSLEEP.SYNCS 0x989680 ;  /* 0x009896800000895d */ /* 0x002fea0003900000 */
[----:B------:R-:W1:Y:S02]  /*ac10*/  @!P0 SYNCS.PHASECHK.TRANS64 P0, [R9+URZ], R4 ;  /* 0x00000004090085a7 */ /* 0x000e64000800007f */
[----:B-1----:R-:W-:Y:S05]  /*ac20*/  @!P0 BRA `(.L_x_326) ;  /* 0xfffffffc00f08947 */ /* 0x002fea000383ffff */
[----:B------:R-:W-:Y:S05]  /*ac30*/  BRA `(.L_x_357) ;  /* 0xfffffff000ec7947 */ /* 0x000fea000383ffff */
.L_x_327:
[----:B0-----:R0:W1:Y:S02]  /*ac40*/  SYNCS.PHASECHK.TRANS64.TRYWAIT P0, [R6+URZ], R5 ;  /* 0x00000005060075a7 */ /* 0x001064000800017f */
[----:B-1----:R-:W-:Y:S05]  /*ac50*/  @!P0 NANOSLEEP.SYNCS 0x989680 ;  /* 0x009896800000895d */ /* 0x002fea0003900000 */
[----:B------:R-:W1:Y:S02]  /*ac60*/  @!P0 SYNCS.PHASECHK.TRANS64 P0, [R6+URZ], R5 ;  /* 0x00000005060085a7 */ /* 0x000e64000800007f */
[----:B-1----:R-:W-:Y:S05]  /*ac70*/  @!P0 BRA `(.L_x_327) ;  /* 0xfffffffc00f08947 */ /* 0x002fea000383ffff */
[----:B------:R-:W-:Y:S05]  /*ac80*/  BRA `(.L_x_358) ;  /* 0xfffffff000fc7947 */ /* 0x000fea000383ffff */
.L_x_328:
[----:B0-----:R0:W1:Y:S02]  /*ac90*/  SYNCS.PHASECHK.TRANS64.TRYWAIT P0, [R9+URZ], R4 ;  /* 0x00000004090075a7 */ /* 0x001064000800017f */
[----:B-1----:R-:W-:Y:S05]  /*aca0*/  @!P0 NANOSLEEP.SYNCS 0x989680 ;  /* 0x009896800000895d */ /* 0x002fea0003900000 */
[----:B------:R-:W1:Y:S02]  /*acb0*/  @!P0 SYNCS.PHASECHK.TRANS64 P0, [R9+URZ], R4 ;  /* 0x00000004090085a7 */ /* 0x000e64000800007f */
[----:B-1----:R-:W-:Y:S05]  /*acc0*/  @!P0 BRA `(.L_x_328) ;  /* 0xfffffffc00f08947 */ /* 0x002fea000383ffff */
[----:B------:R-:W-:Y:S05]  /*acd0*/  BRA `(.L_x_359) ;  /* 0xfffffff4000c7947 */ /* 0x000fea000383ffff */
.L_x_329:
[----:B0-----:R0:W1:Y:S02]  /*ace0*/  SYNCS.PHASECHK.TRANS64.TRYWAIT P0, [R6+URZ], R5 ;  /* 0x00000005060075a7 */ /* 0x001064000800017f */
[----:B-1----:R-:W-:Y:S05]  /*acf0*/  @!P0 NANOSLEEP.SYNCS 0x989680 ;  /* 0x009896800000895d */ /* 0x002fea0003900000 */
[----:B------:R-:W1:Y:S02]  /*ad00*/  @!P0 SYNCS.PHASECHK.TRANS64 P0, [R6+URZ], R5 ;  /* 0x00000005060085a7 */ /* 0x000e64000800007f */
[----:B-1----:R-:W-:Y:S05]  /*ad10*/  @!P0 BRA `(.L_x_329) ;  /* 0xfffffffc00f08947 */ /* 0x002fea000383ffff */
[----:B------:R-:W-:Y:S05]  /*ad20*/  BRA `(.L_x_360) ;  /* 0xfffffff4001c7947 */ /* 0x000fea000383ffff */
.L_x_330:
[----:B0-----:R0:W1:Y:S02]  /*ad30*/  SYNCS.PHASECHK.TRANS64.TRYWAIT P0, [R9+URZ], R4 ;  /* 0x00000004090075a7 */ /* 0x001064000800017f */
[----:B-1----:R-:W-:Y:S05]  /*ad40*/  @!P0 NANOSLEEP.SYNCS 0x989680 ;  /* 0x009896800000895d */ /* 0x002fea0003900000 */
[----:B------:R-:W1:Y:S02]  /*ad50*/  @!P0 SYNCS.PHASECHK.TRANS64 P0, [R9+URZ], R4 ;  /* 0x00000004090085a7 */ /* 0x000e64000800007f */
[----:B-1----:R-:W-:Y:S05]  /*ad60*/  @!P0 BRA `(.L_x_330) ;  /* 0xfffffffc00f08947 */ /* 0x002fea000383ffff */
[----:B------:R-:W-:Y:S05]  /*ad70*/  BRA `(.L_x_361) ;  /* 0xfffffff4002c7947 */ /* 0x000fea000383ffff */
.L_x_331:
[----:B0-----:R0:W1:Y:S02]  /*ad80*/  SYNCS.PHASECHK.TRANS64.TRYWAIT P0, [R6+URZ], R5 ;  /* 0x00000005060075a7 */ /* 0x001064000800017f */
[----:B-1----:R-:W-:Y:S05]  /*ad90*/  @!P0 NANOSLEEP.SYNCS 0x989680 ;  /* 0x009896800000895d */ /* 0x002fea0003900000 */
[----:B------:R-:W1:Y:S02]  /*ada0*/  @!P0 SYNCS.PHASECHK.TRANS64 P0, [R6+URZ], R5 ;  /* 0x00000005060085a7 */ /* 0x000e64000800007f */
[----:B-1----:R-:W-:Y:S05]  /*adb0*/  @!P0 BRA `(.L_x_331) ;  /* 0xfffffffc00f08947 */ /* 0x002fea000383ffff */
[----:B------:R-:W-:Y:S05]  /*adc0*/  BRA `(.L_x_362) ;  /* 0xfffffff4003c7947 */ /* 0x000fea000383ffff */
.L_x_332:
[----:B0-----:R0:W1:Y:S02]  /*add0*/  SYNCS.PHASECHK.TRANS64.TRYWAIT P0, [R9+URZ], R4 ;  /* 0x00000004090075a7 */ /* 0x001064000800017f */
[----:B-1----:R-:W-:Y:S05]  /*ade0*/  @!P0 NANOSLEEP.SYNCS 0x989680 ;  /* 0x009896800000895d */ /* 0x002fea0003900000 */
[----:B------:R-:W1:Y:S02]  /*adf0*/  @!P0 SYNCS.PHASECHK.TRANS64 P0, [R9+URZ], R4 ;  /* 0x00000004090085a7 */ /* 0x000e64000800007f */
[----:B-1----:R-:W-:Y:S05]  /*ae00*/  @!P0 BRA `(.L_x_332) ;  /* 0xfffffffc00f08947 */ /* 0x002fea000383ffff */
[----:B------:R-:W-:Y:S05]  /*ae10*/  BRA `(.L_x_363) ;  /* 0xfffffff4004c7947 */ /* 0x000fea000383ffff */
.L_x_333:
[----:B0-----:R0:W1:Y:S02]  /*ae20*/  SYNCS.PHASECHK.TRANS64.TRYWAIT P0, [R6+URZ], R5 ;  /* 0x00000005060075a7 */ /* 0x001064000800017f */
[----:B-1----:R-:W-:Y:S05]  /*ae30*/  @!P0 NANOSLEEP.SYNCS 0x989680 ;  /* 0x009896800000895d */ /* 0x002fea0003900000 */
[----:B------:R-:W1:Y:S02]  /*ae40*/  @!P0 SYNCS.PHASECHK.TRANS64 P0, [R6+URZ], R5 ;  /* 0x00000005060085a7 */ /* 0x000e64000800007f */
[----:B-1----:R-:W-:Y:S05]  /*ae50*/  @!P0 BRA `(.L_x_333) ;  /* 0xfffffffc00f08947 */ /* 0x002fea000383ffff */
[----:B------:R-:W-:Y:S05]  /*ae60*/  BRA `(.L_x_364) ;  /* 0xfffffff4005c7947 */ /* 0x000fea000383ffff */
.L_x_334:
[----:B0-----:R0:W1:Y:S02]  /*ae70*/  SYNCS.PHASECHK.TRANS64.TRYWAIT P0, [R9+URZ], R4 ;  /* 0x00000004090075a7 */ /* 0x001064000800017f */
[----:B-1----:R-:W-:Y:S05]  /*ae80*/  @!P0 NANOSLEEP.SYNCS 0x989680 ;  /* 0x009896800000895d */ /* 0x002fea0003900000 */
[----:B------:R-:W1:Y:S02]  /*ae90*/  @!P0 SYNCS.PHASECHK.TRANS64 P0, [R9+URZ], R4 ;  /* 0x00000004090085a7 */ /* 0x000e64000800007f */
[----:B-1----:R-:W-:Y:S05]  /*aea0*/  @!P0 BRA `(.L_x_334) ;  /* 0xfffffffc00f08947 */ /* 0x002fea000383ffff */
[----:B------:R-:W-:Y:S05]  /*aeb0*/  BRA `(.L_x_365) ;  /* 0xfffffff4006c7947 */ /* 0x000fea000383ffff */
.L_x_335:
[----:B0-----:R0:W1:Y:S02]  /*aec0*/  SYNCS.PHASECHK.TRANS64.TRYWAIT P0, [R6+URZ], R5 ;  /* 0x00000005060075a7 */ /* 0x001064000800017f */
[----:B-1----:R-:W-:Y:S05]  /*aed0*/  @!P0 NANOSLEEP.SYNCS 0x989680 ;  /* 0x009896800000895d */ /* 0x002fea0003900000 */
[----:B------:R-:W1:Y:S02]  /*aee0*/  @!P0 SYNCS.PHASECHK.TRANS64 P0, [R6+URZ], R5 ;  /* 0x00000005060085a7 */ /* 0x000e64000800007f */
[----:B-1----:R-:W-:Y:S05]  /*aef0*/  @!P0 BRA `(.L_x_335) ;  /* 0xfffffffc00f08947 */ /* 0x002fea000383ffff */
[----:B------:R-:W-:Y:S05]  /*af00*/  BRA `(.L_x_366) ;  /* 0xfffffff4007c7947 */ /* 0x000fea000383ffff */
.L_x_336:
[----:B0-----:R0:W1:Y:S02]  /*af10*/  SYNCS.PHASECHK.TRANS64.TRYWAIT P0, [R9+URZ], R4 ;  /* 0x00000004090075a7 */ /* 0x001064000800017f */
[----:B-1----:R-:W-:Y:S05]  /*af20*/  @!P0 NANOSLEEP.SYNCS 0x989680 ;  /* 0x009896800000895d */ /* 0x002fea0003900000 */
[----:B------:R-:W1:Y:S02]  /*af30*/  @!P0 SYNCS.PHASECHK.TRANS64 P0, [R9+URZ], R4 ;  /* 0x00000004090085a7 */ /* 0x000e64000800007f */
[----:B-1----:R-:W-:Y:S05]  /*af40*/  @!P0 BRA `(.L_x_336) ;  /* 0xfffffffc00f08947 */ /* 0x002fea000383ffff */
[----:B------:R-:W-:Y:S05]  /*af50*/  BRA `(.L_x_367) ;  /* 0xfffffff4008c7947 */ /* 0x000fea000383ffff */
.L_x_337:
[----:B-1----:R1:W2:Y:S02]  /*af60*/  SYNCS.PHASECHK.TRANS64.TRYWAIT P0, [R6+URZ], R5 ;  /* 0x00000005060075a7 */ /* 0x0022a4000800017f */
[----:B--2---:R-:W-:Y:S05]  /*af70*/  @!P0 NANOSLEEP.SYNCS 0x989680 ;  /* 0x009896800000895d */ /* 0x004fea0003900000 */
[----:B------:R-:W2:Y:S02]  /*af80*/  @!P0 SYNCS.PHASECHK.TRANS64 P0, [R6+URZ], R5 ;  /* 0x00000005060085a7 */ /* 0x000ea4000800007f */
[----:B--2---:R-:W-:Y:S05]  /*af90*/  @!P0 BRA `(.L_x_337) ;  /* 0xfffffffc00f08947 */ /* 0x004fea000383ffff */
[----:B------:R-:W-:Y:S05]  /*afa0*/  BRA `(.L_x_368) ;  /* 0xfffffff400947947 */ /* 0x000fea000383ffff */
.L_x_369:
[----:B------:R-:W-:-:S00]  /*afb0*/  BRA `(.L_x_369) ;  /* 0xfffffffc00fc7947 */ /* 0x000fc0000383ffff */
[----:B------:R-:W-:-:S00]  /*afc0*/  NOP ;  /* 0x0000000000007918 */ /* 0x000fc00000000000 */
        /* <DEDUP_REMOVED lines=11> */
.L_x_370:


//--------------------- .nv.global.init           --------------------------
	.section	.nv.global.init,"aw",@progbits
.nv.global.init:
	.type		$str$22,@object
	.size		$str$22,($str$23 - $str$22)
$str$22:
        /*0000*/ 	.byte	0x6b, 0x5f, 0x74, 0x69, 0x6c, 0x65, 0x5f, 0x63, 0x6f, 0x75, 0x6e, 0x74, 0x20, 0x3e, 0x3d, 0x20
        /*0010*/ 	.byte	0x31, 0x00
	.type		$str$23,@object
	.size		$str$23,(__unnamed_1 - $str$23)
$str$23:
        /*0012*/ 	.byte	0x2f, 0x74, 0x6d, 0x70, 0x2f, 0x63, 0x75, 0x74, 0x6c, 0x61, 0x73, 0x73, 0x5f, 0x73, 0x77, 0x65
        /*0022*/ 	.byte	0x65, 0x70, 0x5f, 0x73, 0x72, 0x63, 0x2f, 0x69, 0x6e, 0x63, 0x6c, 0x75, 0x64, 0x65, 0x2f, 0x63
        /*0032*/ 	.byte	0x75, 0x74, 0x6c, 0x61, 0x73, 0x73, 0x2f, 0x67, 0x65, 0x6d, 0x6d, 0x2f, 0x63, 0x6f, 0x6c, 0x6c
        /*0042*/ 	.byte	0x65, 0x63, 0x74, 0x69, 0x76, 0x65, 0x2f, 0x73, 0x6d, 0x39, 0x30, 0x5f, 0x6d, 0x6d, 0x61, 0x5f
        /*0052*/ 	.byte	0x74, 0x6d, 0x61, 0x5f, 0x67, 0x6d, 0x6d, 0x61, 0x5f, 0x73, 0x73, 0x5f, 0x77, 0x61, 0x72, 0x70
        /*0062*/ 	.byte	0x73, 0x70, 0x65, 0x63, 0x69, 0x61, 0x6c, 0x69, 0x7a, 0x65, 0x64, 0x2e, 0x68, 0x70, 0x70, 0x00
	.type		__unnamed_1,@object
	.size		__unnamed_1,(.L_0 - __unnamed_1)
__unnamed_1:
        /*0072*/ 	.byte	0x76, 0x6f, 0x69, 0x64, 0x20, 0x63, 0x75, 0x74, 0x6c, 0x61, 0x73, 0x73, 0x3a, 0x3a, 0x67, 0x65
        /* <DEDUP_REMOVED lines=172> */
        /*0b42*/ 	.byte	0x6e, 0x74, 0x69, 0x74, 0x79, 0x5d, 0x00
.L_0:


//--------------------- .nv.shared._ZN7cutlass13device_kernelINS_4gemm6kernel13GemmUniversalIN4cute5tupleIJiiiiEEENS1_10collective13CollectiveMmaINS1_34MainloopSm90TmaGmmaWarpSpecializedILi22ENS5_IJNS4_1CILi2EEENSA_ILi1EEESC_EEENS1_32KernelTmaWarpSpecializedPingpongEEENS5_IJNSA_ILi64EEENSA_ILi256EEENSA_ILi32EEEEEEaNS5_IJlSC_lEEEaSK_NS4_8TiledMMAINS4_8MMA_AtomIJNS4_4SM904GMMA27MMA_64x256x32_S32S8S8_SS_TNEEEENS4_6LayoutINS5_IJSC_SC_SC_EEENS5_IJNSA_ILi0EEEST_ST_EEEEENS5_IJNS4_10UnderscoreESW_SW_EEEEENS4_13SM90_TMA_LOADENS4_14ComposedLayoutINS4_7SwizzleILi1ELi4ELi3EEENS4_18smem_ptr_flag_bitsILi8EEENSR_INS5_IJNSA_ILi8EEESI_EEENS5_IJSI_SC_EEEEEEEvNS4_8identityENS4_23SM90_TMA_LOAD_MULTICASTES19_vS1A_EENS_8epilogue10collective6detail29Sm90TmaWarpSpecializedAdapterINS1E_15DefaultEpilogueIaSK_SK_NS1D_6thread17LinearCombinationIaLi1EiiLNS1I_9ScaleType4KindE0ELNS_15FloatRoundStyleE2EaEENS1_15EpilogueDefaultEEEEEvvEEEEvNT_6ParamsE --------------------------
	.section	.nv.shared._ZN7cutlass13device_kernelINS_4gemm6kernel13GemmUniversalIN4cute5tupleIJiiiiEEENS1_10collective13CollectiveMmaINS1_34MainloopSm90TmaGmmaWarpSpecializedILi22ENS5_IJNS4_1CILi2EEENSA_ILi1EEESC_EEENS1_32KernelTmaWarpSpecializedPingpongEEENS5_IJNSA_ILi64EEENSA_ILi256EEENSA_ILi32EEEEEEaNS5_IJlSC_lEEEaSK_NS4_8TiledMMAINS4_8MMA_AtomIJNS4_4SM904GMMA27MMA_64x256x32_S32S8S8_SS_TNEEEENS4_6LayoutINS5_IJSC_SC_SC_EEENS5_IJNSA_ILi0EEEST_ST_EEEEENS5_IJNS4_10UnderscoreESW_SW_EEEEENS4_13SM90_TMA_LOADENS4_14ComposedLayoutINS4_7SwizzleILi1ELi4ELi3EEENS4_18smem_ptr_flag_bitsILi8EEENSR_INS5_IJNSA_ILi8EEESI_EEENS5_IJSI_SC_EEEEEEEvNS4_8identityENS4_23SM90_TMA_LOAD_MULTICASTES19_vS1A_EENS_8epilogue10collective6detail29Sm90TmaWarpSpecializedAdapterINS1E_15DefaultEpilogueIaSK_SK_NS1D_6thread17LinearCombinationIaLi1EiiLNS1I_9ScaleType4KindE0ELNS_15FloatRoundStyleE2EaEENS1_15EpilogueDefaultEEEEEvvEEEEvNT_6ParamsE,"aw",@nobits
	.sectionflags	@""
	.align	16
	.zero		1024


//--------------------- .nv.shared.reserved.0     --------------------------
	.section	.nv.shared.reserved.0,"aw",@nobits
	.weak		__nv_reservedSMEM_offset_0_alias
	.size		__nv_reservedSMEM_offset_0_alias, 0, 0
	.other		__nv_reservedSMEM_offset_0_alias,@"STO_CUDA_RESERVED_SHARED STV_DEFAULT"
__nv_reservedSMEM_offset_0_alias:
	.zero		0


//--------------------- .nv.global                --------------------------
	.section	.nv.global,"aw",@nobits
.nv.global:
	.type		_ZN40_INTERNAL_6c2f9f3d_4_k_cu_a4f25980_272884cute1_E,@object
	.size		_ZN40_INTERNAL_6c2f9f3d_4_k_cu_a4f25980_272884cute1_E,(_ZN40_INTERNAL_6c2f9f3d_4_k_cu_a4f25980_272884cuda3std3__45__cpo6cbeginE - _ZN40_INTERNAL_6c2f9f3d_4_k_cu_a4f25980_272884cute1_E)
_ZN40_INTERNAL_6c2f9f3d_4_k_cu_a4f25980_272884cute1_E:
	.zero		1
	.type		_ZN40_INTERNAL_6c2f9f3d_4_k_cu_a4f25980_272884cuda3std3__45__cpo6cbeginE,@object
	.size		_ZN40_INTERNAL_6c2f9f3d_4_k_cu_a4f25980_272884cuda3std3__45__cpo6cbeginE,(_ZN40_INTERNAL_6c2f9f3d_4_k_cu_a4f25980_272884cuda3std3__48in_placeE - _ZN40_INTERNAL_6c2f9f3d_4_k_cu_a4f25980_272884cuda3std3__45__cpo6cbeginE)
_ZN40_INTERNAL_6c2f9f3d_4_k_cu_a4f25980_272884cuda3std3__45__cpo6cbeginE:
	.zero		1
	.type		_ZN40_INTERNAL_6c2f9f3d_4_k_cu_a4f25980_272884cuda3std3__48in_placeE,@object
	.size		_ZN40_INTERNAL_6c2f9f3d_4_k_cu_a4f25980_272884cuda3std3__48in_placeE,(_ZN40_INTERNAL_6c2f9f3d_4_k_cu_a4f25980_272884cuda3std6ranges3__45__cpo9iter_moveE - _ZN40_INTERNAL_6c2f9f3d_4_k_cu_a4f25980_272884cuda3std3__48in_placeE)
_ZN40_INTERNAL_6c2f9f3d_4_k_cu_a4f25980_272884cuda3std3__48in_placeE:
	.zero		1
	.type		_ZN40_INTERNAL_6c2f9f3d_4_k_cu_a4f25980_272884cuda3std6ranges3__45__cpo9iter_moveE,@object
	.size		_ZN40_INTERNAL_6c2f9f3d_4_k_cu_a4f25980_272884cuda3std6ranges3__45__cpo9iter_moveE,(_ZN40_INTERNAL_6c2f9f3d_4_k_cu_a4f25980_272884cuda3std3__45__cpo5beginE - _ZN40_INTERNAL_6c2f9f3d_4_k_cu_a4f25980_272884cuda3std6ranges3__45__cpo9iter_moveE)
_ZN40_INTERNAL_6c2f9f3d_4_k_cu_a4f25980_272884cuda3std6ranges3__45__cpo9iter_moveE:
	.zero		1
	.type		_ZN40_INTERNAL_6c2f9f3d_4_k_cu_a4f25980_272884cuda3std3__45__cpo5beginE,@object
	.size		_ZN40_INTERNAL_6c2f9f3d_4_k_cu_a4f25980_272884cuda3std3__45__cpo5beginE,(_ZN40_INTERNAL_6c2f9f3d_4_k_cu_a4f25980_272884cuda3std3__442_GLOBAL__N__6c2f9f3d_4_k_cu_a4f25980_272886ignoreE - _ZN40_INTERNAL_6c2f9f3d_4_k_cu_a4f25980_272884cuda3std3__45__cpo5beginE)
_ZN40_INTERNAL_6c2f9f3d_4_k_cu_a4f25980_272884cuda3std3__45__cpo5beginE:
	.zero		1
	.type		_ZN40_INTERNAL_6c2f9f3d_4_k_cu_a4f25980_272884cuda3std3__442_GLOBAL__N__6c2f9f3d_4_k_cu_a4f25980_272886ignoreE,@object
	.size		_ZN40_INTERNAL_6c2f9f3d_4_k_cu_a4f25980_272884cuda3std3__442_GLOBAL__N__6c2f9f3d_4_k_cu_a4f25980_272886ignoreE,(_ZN40_INTERNAL_6c2f9f3d_4_k_cu_a4f25980_272884cute7productE - _ZN40_INTERNAL_6c2f9f3d_4_k_cu_a4f25980_272884cuda3std3__442_GLOBAL__N__6c2f9f3d_4_k_cu_a4f25980_272886ignoreE)
_ZN40_INTERNAL_6c2f9f3d_4_k_cu_a4f25980_272884cuda3std3__442_GLOBAL__N__6c2f9f3d_4_k_cu_a4f25980_272886ignoreE:
	.zero		1
	.type		_ZN40_INTERNAL_6c2f9f3d_4_k_cu_a4f25980_272884cute7productE,@object
	.size		_ZN40_INTERNAL_6c2f9f3d_4_k_cu_a4f25980_272884cute7productE,(_ZN40_INTERNAL_6c2f9f3d_4_k_cu_a4f25980_272884cuda3std3__45__cpo3endE - _ZN40_INTERNAL_6c2f9f3d_4_k_cu_a4f25980_272884cute7productE)
_ZN40_INTERNAL_6c2f9f3d_4_k_cu_a4f25980_272884cute7productE:
	.zero		1
	.type		_ZN40_INTERNAL_6c2f9f3d_4_k_cu_a4f25980_272884cuda3std3__45__cpo3endE,@object
	.size		_ZN40_INTERNAL_6c2f9f3d_4_k_cu_a4f25980_272884cuda3std3__45__cpo3endE,(_ZN40_INTERNAL_6c2f9f3d_4_k_cu_a4f25980_272884cuda3std3__419piecewise_constructE - _ZN40_INTERNAL_6c2f9f3d_4_k_cu_a4f25980_272884cuda3std3__45__cpo3endE)
_ZN40_INTERNAL_6c2f9f3d_4_k_cu_a4f25980_272884cuda3std3__45__cpo3endE:
	.zero		1
	.type		_ZN40_INTERNAL_6c2f9f3d_4_k_cu_a4f25980_272884cuda3std3__419piecewise_constructE,@object
	.size		_ZN40_INTERNAL_6c2f9f3d_4_k_cu_a4f25980_272884cuda3std3__419piecewise_constructE,(_ZN40_INTERNAL_6c2f9f3d_4_k_cu_a4f25980_272884cuda3std3__45__cpo4cendE - _ZN40_INTERNAL_6c2f9f3d_4_k_cu_a4f25980_272884cuda3std3__419piecewise_constructE)
_ZN40_INTERNAL_6c2f9f3d_4_k_cu_a4f25980_272884cuda3std3__419piecewise_constructE:
	.zero		1
	.type		_ZN40_INTERNAL_6c2f9f3d_4_k_cu_a4f25980_272884cuda3std3__45__cpo4cendE,@object
	.size		_ZN40_INTERNAL_6c2f9f3d_4_k_cu_a4f25980_272884cuda3std3__45__cpo4cendE,(_ZN40_INTERNAL_6c2f9f3d_4_k_cu_a4f25980_272884cuda3std6ranges3__45__cpo4swapE - _ZN40_INTERNAL_6c2f9f3d_4_k_cu_a4f25980_272884cuda3std3__45__cpo4cendE)
_ZN40_INTERNAL_6c2f9f3d_4_k_cu_a4f25980_272884cuda3std3__45__cpo4cendE:
	.zero		1
	.type		_ZN40_INTERNAL_6c2f9f3d_4_k_cu_a4f25980_272884cuda3std6ranges3__45__cpo4swapE,@object
	.size		_ZN40_INTERNAL_6c2f9f3d_4_k_cu_a4f25980_272884cuda3std6ranges3__45__cpo4swapE,(.L_8 - _ZN40_INTERNAL_6c2f9f3d_4_k_cu_a4f25980_272884cuda3std6ranges3__45__cpo4swapE)
_ZN40_INTERNAL_6c2f9f3d_4_k_cu_a4f25980_272884cuda3std6ranges3__45__cpo4swapE:
	.zero		1
.L_8:


//--------------------- .nv.constant0._ZN7cutlass13device_kernelINS_4gemm6kernel13GemmUniversalIN4cute5tupleIJiiiiEEENS1_10collective13CollectiveMmaINS1_34MainloopSm90TmaGmmaWarpSpecializedILi22ENS5_IJNS4_1CILi2EEENSA_ILi1EEESC_EEENS1_32KernelTmaWarpSpecializedPingpongEEENS5_IJNSA_ILi64EEENSA_ILi256EEENSA_ILi32EEEEEEaNS5_IJlSC_lEEEaSK_NS4_8TiledMMAINS4_8MMA_AtomIJNS4_4SM904GMMA27MMA_64x256x32_S32S8S8_SS_TNEEEENS4_6LayoutINS5_IJSC_SC_SC_EEENS5_IJNSA_ILi0EEEST_ST_EEEEENS5_IJNS4_10UnderscoreESW_SW_EEEEENS4_13SM90_TMA_LOADENS4_14ComposedLayoutINS4_7SwizzleILi1ELi4ELi3EEENS4_18smem_ptr_flag_bitsILi8EEENSR_INS5_IJNSA_ILi8EEESI_EEENS5_IJSI_SC_EEEEEEEvNS4_8identityENS4_23SM90_TMA_LOAD_MULTICASTES19_vS1A_EENS_8epilogue10collective6detail29Sm90TmaWarpSpecializedAdapterINS1E_15DefaultEpilogueIaSK_SK_NS1D_6thread17LinearCombinationIaLi1EiiLNS1I_9ScaleType4KindE0ELNS_15FloatRoundStyleE2EaEENS1_15EpilogueDefaultEEEEEvvEEEEvNT_6ParamsE --------------------------
	.section	.nv.constant0._ZN7cutlass13device_kernelINS_4gemm6kernel13GemmUniversalIN4cute5tupleIJiiiiEEENS1_10collective13CollectiveMmaINS1_34MainloopSm90TmaGmmaWarpSpecializedILi22ENS5_IJNS4_1CILi2EEENSA_ILi1EEESC_EEENS1_32KernelTmaWarpSpecializedPingpongEEENS5_IJNSA_ILi64EEENSA_ILi256EEENSA_ILi32EEEEEEaNS5_IJlSC_lEEEaSK_NS4_8TiledMMAINS4_8MMA_AtomIJNS4_4SM904GMMA27MMA_64x256x32_S32S8S8_SS_TNEEEENS4_6LayoutINS5_IJSC_SC_SC_EEENS5_IJNSA_ILi0EEEST_ST_EEEEENS5_IJNS4_10UnderscoreESW_SW_EEEEENS4_13SM90_TMA_LOADENS4_14ComposedLayoutINS4_7SwizzleILi1ELi4ELi3EEENS4_18smem_ptr_flag_bitsILi8EEENSR_INS5_IJNSA_ILi8EEESI_EEENS5_IJSI_SC_EEEEEEEvNS4_8identityENS4_23SM90_TMA_LOAD_MULTICASTES19_vS1A_EENS_8epilogue10collective6detail29Sm90TmaWarpSpecializedAdapterINS1E_15DefaultEpilogueIaSK_SK_NS1D_6thread17LinearCombinationIaLi1EiiLNS1I_9ScaleType4KindE0ELNS_15FloatRoundStyleE2EaEENS1_15EpilogueDefaultEEEEEvvEEEEvNT_6ParamsE,"a",@progbits
	.sectionflags	@""
	.align	4
.nv.constant0._ZN7cutlass13device_kernelINS_4gemm6kernel13GemmUniversalIN4cute5tupleIJiiiiEEENS1_10collective13CollectiveMmaINS1_34MainloopSm90TmaGmmaWarpSpecializedILi22ENS5_IJNS4_1CILi2EEENSA_ILi1EEESC_EEENS1_32KernelTmaWarpSpecializedPingpongEEENS5_IJNSA_ILi64EEENSA_ILi256EEENSA_ILi32EEEEEEaNS5_IJlSC_lEEEaSK_NS4_8TiledMMAINS4_8MMA_AtomIJNS4_4SM904GMMA27MMA_64x256x32_S32S8S8_SS_TNEEEENS4_6LayoutINS5_IJSC_SC_SC_EEENS5_IJNSA_ILi0EEEST_ST_EEEEENS5_IJNS4_10UnderscoreESW_SW_EEEEENS4_13SM90_TMA_LOADENS4_14ComposedLayoutINS4_7SwizzleILi1ELi4ELi3EEENS4_18smem_ptr_flag_bitsILi8EEENSR_INS5_IJNSA_ILi8EEESI_EEENS5_IJSI_SC_EEEEEEEvNS4_8identityENS4_23SM90_TMA_LOAD_MULTICASTES19_vS1A_EENS_8epilogue10collective6detail29Sm90TmaWarpSpecializedAdapterINS1E_15DefaultEpilogueIaSK_SK_NS1D_6thread17LinearCombinationIaLi1EiiLNS1I_9ScaleType4KindE0ELNS_15FloatRoundStyleE2EaEENS1_15EpilogueDefaultEEEEEvvEEEEvNT_6ParamsE:
	.zero		1664


//--------------------- SYMBOLS --------------------------

	.type		.nv.reservedSmem.offset0,@object
	.size		.nv.reservedSmem.offset0,0x4
	.type		__assertfail,@function
